//
// Generated by NVIDIA NVVM Compiler
//
// Compiler Build ID: CL-36424714
// Cuda compilation tools, release 13.0, V13.0.88
// Based on NVVM 20.0.0
//

.version 9.0
.target sm_100
.address_size 64

	// .globl	_Z20monte_carlo_estimatePyy
.global .align 4 .b8 precalc_xorwow_matrix[102400];
.global .align 4 .b8 precalc_xorwow_offset_matrix[102400];
.global .align 4 .b8 mrg32k3aM1[2304];
.global .align 4 .b8 mrg32k3aM2[2304];
.global .align 4 .b8 mrg32k3aM1SubSeq[2016];
.global .align 4 .b8 mrg32k3aM2SubSeq[2016];
.global .align 4 .b8 mrg32k3aM1Seq[2304];
.global .align 4 .b8 mrg32k3aM2Seq[2304];
.const .align 8 .b8 __cr_lgamma_table[72];

.visible .entry _Z20monte_carlo_estimatePyy(
	.param .u64 .ptr .align 1 _Z20monte_carlo_estimatePyy_param_0,
	.param .u64 _Z20monte_carlo_estimatePyy_param_1
)
{
	.local .align 8 .b8 	__local_depot0[48];
	.reg .b64 	%SP;
	.reg .b64 	%SPL;
	.reg .pred 	%p<66>;
	.reg .b32 	%r<1239>;
	.reg .b32 	%f<7>;
	.reg .b64 	%rd<40>;

	mov.u64 	%SPL, __local_depot0;
	ld.param.u64 	%rd16, [_Z20monte_carlo_estimatePyy_param_0];
	ld.param.u64 	%rd17, [_Z20monte_carlo_estimatePyy_param_1];
	add.u64 	%rd1, %SPL, 0;
	mov.u32 	%r562, %ctaid.x;
	mov.u32 	%r563, %ntid.x;
	mov.u32 	%r564, %tid.x;
	mad.lo.s32 	%r565, %r562, %r563, %r564;
	cvt.u64.u32 	%rd37, %r565;
	mov.u32 	%r566, %nctaid.x;
	mul.lo.s32 	%r1, %r563, %r566;
	// begin inline asm
	mov.u64 	%rd18, %clock64;
	// end inline asm
	cvt.u32.u64 	%r567, %rd18;
	xor.b32  	%r568, %r567, -1429050551;
	mul.lo.s32 	%r569, %r568, 1099087573;
	{ .reg .b32 tmp; mov.b64 {tmp, %r570}, %rd18; }
	xor.b32  	%r571, %r570, -136515619;
	mul.lo.s32 	%r572, %r571, -1703105765;
	add.s32 	%r573, %r569, %r572;
	add.s32 	%r1233, %r573, 6615241;
	add.s32 	%r963, %r569, 123456789;
	st.local.v2.u32 	[%rd1], {%r1233, %r963};
	xor.b32  	%r962, %r569, 362436069;
	add.s32 	%r961, %r572, 521288629;
	st.local.v2.u32 	[%rd1+8], {%r962, %r961};
	xor.b32  	%r960, %r572, 88675123;
	add.s32 	%r959, %r569, 5783321;
	st.local.v2.u32 	[%rd1+16], {%r960, %r959};
	setp.eq.s32 	%p1, %r565, 0;
	@%p1 bra 	$L__BB0_115;
	mov.b32 	%r946, 0;
	mov.u64 	%rd36, %rd37;
$L__BB0_2:
	mov.u64 	%rd3, %rd36;
	and.b64  	%rd4, %rd3, 3;
	setp.eq.s64 	%p2, %rd4, 0;
	@%p2 bra 	$L__BB0_114;
	mul.wide.u32 	%rd20, %r946, 3200;
	mov.u64 	%rd21, precalc_xorwow_matrix;
	add.s64 	%rd5, %rd21, %rd20;
	mov.b32 	%r959, 0;
	mov.u32 	%r960, %r959;
	mov.u32 	%r961, %r959;
	mov.u32 	%r962, %r959;
	mov.u32 	%r963, %r959;
	mov.u32 	%r952, %r959;
$L__BB0_4:
	mul.wide.u32 	%rd22, %r952, 4;
	add.s64 	%rd23, %rd1, %rd22;
	ld.local.u32 	%r20, [%rd23+4];
	shl.b32 	%r21, %r952, 5;
	mov.b32 	%r958, 0;
$L__BB0_5:
	.pragma "nounroll";
	shr.u32 	%r577, %r20, %r958;
	and.b32  	%r578, %r577, 1;
	setp.eq.b32 	%p3, %r578, 1;
	not.pred 	%p4, %p3;
	add.s32 	%r579, %r21, %r958;
	mul.lo.s32 	%r580, %r579, 5;
	mul.wide.u32 	%rd24, %r580, 4;
	add.s64 	%rd6, %rd5, %rd24;
	@%p4 bra 	$L__BB0_7;
	ld.global.u32 	%r581, [%rd6];
	xor.b32  	%r963, %r963, %r581;
	ld.global.u32 	%r582, [%rd6+4];
	xor.b32  	%r962, %r962, %r582;
	ld.global.u32 	%r583, [%rd6+8];
	xor.b32  	%r961, %r961, %r583;
	ld.global.u32 	%r584, [%rd6+12];
	xor.b32  	%r960, %r960, %r584;
	ld.global.u32 	%r585, [%rd6+16];
	xor.b32  	%r959, %r959, %r585;
$L__BB0_7:
	and.b32  	%r587, %r577, 2;
	setp.eq.s32 	%p5, %r587, 0;
	@%p5 bra 	$L__BB0_9;
	ld.global.u32 	%r588, [%rd6+20];
	xor.b32  	%r963, %r963, %r588;
	ld.global.u32 	%r589, [%rd6+24];
	xor.b32  	%r962, %r962, %r589;
	ld.global.u32 	%r590, [%rd6+28];
	xor.b32  	%r961, %r961, %r590;
	ld.global.u32 	%r591, [%rd6+32];
	xor.b32  	%r960, %r960, %r591;
	ld.global.u32 	%r592, [%rd6+36];
	xor.b32  	%r959, %r959, %r592;
$L__BB0_9:
	and.b32  	%r594, %r577, 4;
	setp.eq.s32 	%p6, %r594, 0;
	@%p6 bra 	$L__BB0_11;
	ld.global.u32 	%r595, [%rd6+40];
	xor.b32  	%r963, %r963, %r595;
	ld.global.u32 	%r596, [%rd6+44];
	xor.b32  	%r962, %r962, %r596;
	ld.global.u32 	%r597, [%rd6+48];
	xor.b32  	%r961, %r961, %r597;
	ld.global.u32 	%r598, [%rd6+52];
	xor.b32  	%r960, %r960, %r598;
	ld.global.u32 	%r599, [%rd6+56];
	xor.b32  	%r959, %r959, %r599;
$L__BB0_11:
	and.b32  	%r601, %r577, 8;
	setp.eq.s32 	%p7, %r601, 0;
	@%p7 bra 	$L__BB0_13;
	ld.global.u32 	%r602, [%rd6+60];
	xor.b32  	%r963, %r963, %r602;
	ld.global.u32 	%r603, [%rd6+64];
	xor.b32  	%r962, %r962, %r603;
	ld.global.u32 	%r604, [%rd6+68];
	xor.b32  	%r961, %r961, %r604;
	ld.global.u32 	%r605, [%rd6+72];
	xor.b32  	%r960, %r960, %r605;
	ld.global.u32 	%r606, [%rd6+76];
	xor.b32  	%r959, %r959, %r606;
$L__BB0_13:
	and.b32  	%r608, %r577, 16;
	setp.eq.s32 	%p8, %r608, 0;
	@%p8 bra 	$L__BB0_15;
	ld.global.u32 	%r609, [%rd6+80];
	xor.b32  	%r963, %r963, %r609;
	ld.global.u32 	%r610, [%rd6+84];
	xor.b32  	%r962, %r962, %r610;
	ld.global.u32 	%r611, [%rd6+88];
	xor.b32  	%r961, %r961, %r611;
	ld.global.u32 	%r612, [%rd6+92];
	xor.b32  	%r960, %r960, %r612;
	ld.global.u32 	%r613, [%rd6+96];
	xor.b32  	%r959, %r959, %r613;
$L__BB0_15:
	and.b32  	%r615, %r577, 32;
	setp.eq.s32 	%p9, %r615, 0;
	@%p9 bra 	$L__BB0_17;
	ld.global.u32 	%r616, [%rd6+100];
	xor.b32  	%r963, %r963, %r616;
	ld.global.u32 	%r617, [%rd6+104];
	xor.b32  	%r962, %r962, %r617;
	ld.global.u32 	%r618, [%rd6+108];
	xor.b32  	%r961, %r961, %r618;
	ld.global.u32 	%r619, [%rd6+112];
	xor.b32  	%r960, %r960, %r619;
	ld.global.u32 	%r620, [%rd6+116];
	xor.b32  	%r959, %r959, %r620;
$L__BB0_17:
	and.b32  	%r622, %r577, 64;
	setp.eq.s32 	%p10, %r622, 0;
	@%p10 bra 	$L__BB0_19;
	ld.global.u32 	%r623, [%rd6+120];
	xor.b32  	%r963, %r963, %r623;
	ld.global.u32 	%r624, [%rd6+124];
	xor.b32  	%r962, %r962, %r624;
	ld.global.u32 	%r625, [%rd6+128];
	xor.b32  	%r961, %r961, %r625;
	ld.global.u32 	%r626, [%rd6+132];
	xor.b32  	%r960, %r960, %r626;
	ld.global.u32 	%r627, [%rd6+136];
	xor.b32  	%r959, %r959, %r627;
$L__BB0_19:
	and.b32  	%r629, %r577, 128;
	setp.eq.s32 	%p11, %r629, 0;
	@%p11 bra 	$L__BB0_21;
	ld.global.u32 	%r630, [%rd6+140];
	xor.b32  	%r963, %r963, %r630;
	ld.global.u32 	%r631, [%rd6+144];
	xor.b32  	%r962, %r962, %r631;
	ld.global.u32 	%r632, [%rd6+148];
	xor.b32  	%r961, %r961, %r632;
	ld.global.u32 	%r633, [%rd6+152];
	xor.b32  	%r960, %r960, %r633;
	ld.global.u32 	%r634, [%rd6+156];
	xor.b32  	%r959, %r959, %r634;
$L__BB0_21:
	and.b32  	%r636, %r577, 256;
	setp.eq.s32 	%p12, %r636, 0;
	@%p12 bra 	$L__BB0_23;
	ld.global.u32 	%r637, [%rd6+160];
	xor.b32  	%r963, %r963, %r637;
	ld.global.u32 	%r638, [%rd6+164];
	xor.b32  	%r962, %r962, %r638;
	ld.global.u32 	%r639, [%rd6+168];
	xor.b32  	%r961, %r961, %r639;
	ld.global.u32 	%r640, [%rd6+172];
	xor.b32  	%r960, %r960, %r640;
	ld.global.u32 	%r641, [%rd6+176];
	xor.b32  	%r959, %r959, %r641;
$L__BB0_23:
	and.b32  	%r643, %r577, 512;
	setp.eq.s32 	%p13, %r643, 0;
	@%p13 bra 	$L__BB0_25;
	ld.global.u32 	%r644, [%rd6+180];
	xor.b32  	%r963, %r963, %r644;
	ld.global.u32 	%r645, [%rd6+184];
	xor.b32  	%r962, %r962, %r645;
	ld.global.u32 	%r646, [%rd6+188];
	xor.b32  	%r961, %r961, %r646;
	ld.global.u32 	%r647, [%rd6+192];
	xor.b32  	%r960, %r960, %r647;
	ld.global.u32 	%r648, [%rd6+196];
	xor.b32  	%r959, %r959, %r648;
$L__BB0_25:
	and.b32  	%r650, %r577, 1024;
	setp.eq.s32 	%p14, %r650, 0;
	@%p14 bra 	$L__BB0_27;
	ld.global.u32 	%r651, [%rd6+200];
	xor.b32  	%r963, %r963, %r651;
	ld.global.u32 	%r652, [%rd6+204];
	xor.b32  	%r962, %r962, %r652;
	ld.global.u32 	%r653, [%rd6+208];
	xor.b32  	%r961, %r961, %r653;
	ld.global.u32 	%r654, [%rd6+212];
	xor.b32  	%r960, %r960, %r654;
	ld.global.u32 	%r655, [%rd6+216];
	xor.b32  	%r959, %r959, %r655;
$L__BB0_27:
	and.b32  	%r657, %r577, 2048;
	setp.eq.s32 	%p15, %r657, 0;
	@%p15 bra 	$L__BB0_29;
	ld.global.u32 	%r658, [%rd6+220];
	xor.b32  	%r963, %r963, %r658;
	ld.global.u32 	%r659, [%rd6+224];
	xor.b32  	%r962, %r962, %r659;
	ld.global.u32 	%r660, [%rd6+228];
	xor.b32  	%r961, %r961, %r660;
	ld.global.u32 	%r661, [%rd6+232];
	xor.b32  	%r960, %r960, %r661;
	ld.global.u32 	%r662, [%rd6+236];
	xor.b32  	%r959, %r959, %r662;
$L__BB0_29:
	and.b32  	%r664, %r577, 4096;
	setp.eq.s32 	%p16, %r664, 0;
	@%p16 bra 	$L__BB0_31;
	ld.global.u32 	%r665, [%rd6+240];
	xor.b32  	%r963, %r963, %r665;
	ld.global.u32 	%r666, [%rd6+244];
	xor.b32  	%r962, %r962, %r666;
	ld.global.u32 	%r667, [%rd6+248];
	xor.b32  	%r961, %r961, %r667;
	ld.global.u32 	%r668, [%rd6+252];
	xor.b32  	%r960, %r960, %r668;
	ld.global.u32 	%r669, [%rd6+256];
	xor.b32  	%r959, %r959, %r669;
$L__BB0_31:
	and.b32  	%r671, %r577, 8192;
	setp.eq.s32 	%p17, %r671, 0;
	@%p17 bra 	$L__BB0_33;
	ld.global.u32 	%r672, [%rd6+260];
	xor.b32  	%r963, %r963, %r672;
	ld.global.u32 	%r673, [%rd6+264];
	xor.b32  	%r962, %r962, %r673;
	ld.global.u32 	%r674, [%rd6+268];
	xor.b32  	%r961, %r961, %r674;
	ld.global.u32 	%r675, [%rd6+272];
	xor.b32  	%r960, %r960, %r675;
	ld.global.u32 	%r676, [%rd6+276];
	xor.b32  	%r959, %r959, %r676;
$L__BB0_33:
	and.b32  	%r678, %r577, 16384;
	setp.eq.s32 	%p18, %r678, 0;
	@%p18 bra 	$L__BB0_35;
	ld.global.u32 	%r679, [%rd6+280];
	xor.b32  	%r963, %r963, %r679;
	ld.global.u32 	%r680, [%rd6+284];
	xor.b32  	%r962, %r962, %r680;
	ld.global.u32 	%r681, [%rd6+288];
	xor.b32  	%r961, %r961, %r681;
	ld.global.u32 	%r682, [%rd6+292];
	xor.b32  	%r960, %r960, %r682;
	ld.global.u32 	%r683, [%rd6+296];
	xor.b32  	%r959, %r959, %r683;
$L__BB0_35:
	and.b32  	%r685, %r577, 32768;
	setp.eq.s32 	%p19, %r685, 0;
	@%p19 bra 	$L__BB0_37;
	ld.global.u32 	%r686, [%rd6+300];
	xor.b32  	%r963, %r963, %r686;
	ld.global.u32 	%r687, [%rd6+304];
	xor.b32  	%r962, %r962, %r687;
	ld.global.u32 	%r688, [%rd6+308];
	xor.b32  	%r961, %r961, %r688;
	ld.global.u32 	%r689, [%rd6+312];
	xor.b32  	%r960, %r960, %r689;
	ld.global.u32 	%r690, [%rd6+316];
	xor.b32  	%r959, %r959, %r690;
$L__BB0_37:
	add.s32 	%r958, %r958, 16;
	setp.ne.s32 	%p20, %r958, 32;
	@%p20 bra 	$L__BB0_5;
	mad.lo.s32 	%r691, %r952, -31, %r21;
	add.s32 	%r952, %r691, 1;
	setp.ne.s32 	%p21, %r952, 5;
	@%p21 bra 	$L__BB0_4;
	st.local.u32 	[%rd1+4], %r963;
	st.local.v2.u32 	[%rd1+8], {%r962, %r961};
	st.local.v2.u32 	[%rd1+16], {%r960, %r959};
	setp.eq.s64 	%p22, %rd4, 1;
	@%p22 bra 	$L__BB0_114;
	mov.b32 	%r959, 0;
	mov.u32 	%r960, %r959;
	mov.u32 	%r961, %r959;
	mov.u32 	%r962, %r959;
	mov.u32 	%r963, %r959;
	mov.u32 	%r1044, %r959;
$L__BB0_41:
	mul.wide.u32 	%rd25, %r1044, 4;
	add.s64 	%rd26, %rd1, %rd25;
	ld.local.u32 	%r196, [%rd26+4];
	shl.b32 	%r197, %r1044, 5;
	mov.b32 	%r1050, 0;
$L__BB0_42:
	.pragma "nounroll";
	shr.u32 	%r694, %r196, %r1050;
	and.b32  	%r695, %r694, 1;
	setp.eq.b32 	%p23, %r695, 1;
	not.pred 	%p24, %p23;
	add.s32 	%r696, %r197, %r1050;
	mul.lo.s32 	%r697, %r696, 5;
	mul.wide.u32 	%rd27, %r697, 4;
	add.s64 	%rd7, %rd5, %rd27;
	@%p24 bra 	$L__BB0_44;
	ld.global.u32 	%r698, [%rd7];
	xor.b32  	%r963, %r963, %r698;
	ld.global.u32 	%r699, [%rd7+4];
	xor.b32  	%r962, %r962, %r699;
	ld.global.u32 	%r700, [%rd7+8];
	xor.b32  	%r961, %r961, %r700;
	ld.global.u32 	%r701, [%rd7+12];
	xor.b32  	%r960, %r960, %r701;
	ld.global.u32 	%r702, [%rd7+16];
	xor.b32  	%r959, %r959, %r702;
$L__BB0_44:
	and.b32  	%r704, %r694, 2;
	setp.eq.s32 	%p25, %r704, 0;
	@%p25 bra 	$L__BB0_46;
	ld.global.u32 	%r705, [%rd7+20];
	xor.b32  	%r963, %r963, %r705;
	ld.global.u32 	%r706, [%rd7+24];
	xor.b32  	%r962, %r962, %r706;
	ld.global.u32 	%r707, [%rd7+28];
	xor.b32  	%r961, %r961, %r707;
	ld.global.u32 	%r708, [%rd7+32];
	xor.b32  	%r960, %r960, %r708;
	ld.global.u32 	%r709, [%rd7+36];
	xor.b32  	%r959, %r959, %r709;
$L__BB0_46:
	and.b32  	%r711, %r694, 4;
	setp.eq.s32 	%p26, %r711, 0;
	@%p26 bra 	$L__BB0_48;
	ld.global.u32 	%r712, [%rd7+40];
	xor.b32  	%r963, %r963, %r712;
	ld.global.u32 	%r713, [%rd7+44];
	xor.b32  	%r962, %r962, %r713;
	ld.global.u32 	%r714, [%rd7+48];
	xor.b32  	%r961, %r961, %r714;
	ld.global.u32 	%r715, [%rd7+52];
	xor.b32  	%r960, %r960, %r715;
	ld.global.u32 	%r716, [%rd7+56];
	xor.b32  	%r959, %r959, %r716;
$L__BB0_48:
	and.b32  	%r718, %r694, 8;
	setp.eq.s32 	%p27, %r718, 0;
	@%p27 bra 	$L__BB0_50;
	ld.global.u32 	%r719, [%rd7+60];
	xor.b32  	%r963, %r963, %r719;
	ld.global.u32 	%r720, [%rd7+64];
	xor.b32  	%r962, %r962, %r720;
	ld.global.u32 	%r721, [%rd7+68];
	xor.b32  	%r961, %r961, %r721;
	ld.global.u32 	%r722, [%rd7+72];
	xor.b32  	%r960, %r960, %r722;
	ld.global.u32 	%r723, [%rd7+76];
	xor.b32  	%r959, %r959, %r723;
$L__BB0_50:
	and.b32  	%r725, %r694, 16;
	setp.eq.s32 	%p28, %r725, 0;
	@%p28 bra 	$L__BB0_52;
	ld.global.u32 	%r726, [%rd7+80];
	xor.b32  	%r963, %r963, %r726;
	ld.global.u32 	%r727, [%rd7+84];
	xor.b32  	%r962, %r962, %r727;
	ld.global.u32 	%r728, [%rd7+88];
	xor.b32  	%r961, %r961, %r728;
	ld.global.u32 	%r729, [%rd7+92];
	xor.b32  	%r960, %r960, %r729;
	ld.global.u32 	%r730, [%rd7+96];
	xor.b32  	%r959, %r959, %r730;
$L__BB0_52:
	and.b32  	%r732, %r694, 32;
	setp.eq.s32 	%p29, %r732, 0;
	@%p29 bra 	$L__BB0_54;
	ld.global.u32 	%r733, [%rd7+100];
	xor.b32  	%r963, %r963, %r733;
	ld.global.u32 	%r734, [%rd7+104];
	xor.b32  	%r962, %r962, %r734;
	ld.global.u32 	%r735, [%rd7+108];
	xor.b32  	%r961, %r961, %r735;
	ld.global.u32 	%r736, [%rd7+112];
	xor.b32  	%r960, %r960, %r736;
	ld.global.u32 	%r737, [%rd7+116];
	xor.b32  	%r959, %r959, %r737;
$L__BB0_54:
	and.b32  	%r739, %r694, 64;
	setp.eq.s32 	%p30, %r739, 0;
	@%p30 bra 	$L__BB0_56;
	ld.global.u32 	%r740, [%rd7+120];
	xor.b32  	%r963, %r963, %r740;
	ld.global.u32 	%r741, [%rd7+124];
	xor.b32  	%r962, %r962, %r741;
	ld.global.u32 	%r742, [%rd7+128];
	xor.b32  	%r961, %r961, %r742;
	ld.global.u32 	%r743, [%rd7+132];
	xor.b32  	%r960, %r960, %r743;
	ld.global.u32 	%r744, [%rd7+136];
	xor.b32  	%r959, %r959, %r744;
$L__BB0_56:
	and.b32  	%r746, %r694, 128;
	setp.eq.s32 	%p31, %r746, 0;
	@%p31 bra 	$L__BB0_58;
	ld.global.u32 	%r747, [%rd7+140];
	xor.b32  	%r963, %r963, %r747;
	ld.global.u32 	%r748, [%rd7+144];
	xor.b32  	%r962, %r962, %r748;
	ld.global.u32 	%r749, [%rd7+148];
	xor.b32  	%r961, %r961, %r749;
	ld.global.u32 	%r750, [%rd7+152];
	xor.b32  	%r960, %r960, %r750;
	ld.global.u32 	%r751, [%rd7+156];
	xor.b32  	%r959, %r959, %r751;
$L__BB0_58:
	and.b32  	%r753, %r694, 256;
	setp.eq.s32 	%p32, %r753, 0;
	@%p32 bra 	$L__BB0_60;
	ld.global.u32 	%r754, [%rd7+160];
	xor.b32  	%r963, %r963, %r754;
	ld.global.u32 	%r755, [%rd7+164];
	xor.b32  	%r962, %r962, %r755;
	ld.global.u32 	%r756, [%rd7+168];
	xor.b32  	%r961, %r961, %r756;
	ld.global.u32 	%r757, [%rd7+172];
	xor.b32  	%r960, %r960, %r757;
	ld.global.u32 	%r758, [%rd7+176];
	xor.b32  	%r959, %r959, %r758;
$L__BB0_60:
	and.b32  	%r760, %r694, 512;
	setp.eq.s32 	%p33, %r760, 0;
	@%p33 bra 	$L__BB0_62;
	ld.global.u32 	%r761, [%rd7+180];
	xor.b32  	%r963, %r963, %r761;
	ld.global.u32 	%r762, [%rd7+184];
	xor.b32  	%r962, %r962, %r762;
	ld.global.u32 	%r763, [%rd7+188];
	xor.b32  	%r961, %r961, %r763;
	ld.global.u32 	%r764, [%rd7+192];
	xor.b32  	%r960, %r960, %r764;
	ld.global.u32 	%r765, [%rd7+196];
	xor.b32  	%r959, %r959, %r765;
$L__BB0_62:
	and.b32  	%r767, %r694, 1024;
	setp.eq.s32 	%p34, %r767, 0;
	@%p34 bra 	$L__BB0_64;
	ld.global.u32 	%r768, [%rd7+200];
	xor.b32  	%r963, %r963, %r768;
	ld.global.u32 	%r769, [%rd7+204];
	xor.b32  	%r962, %r962, %r769;
	ld.global.u32 	%r770, [%rd7+208];
	xor.b32  	%r961, %r961, %r770;
	ld.global.u32 	%r771, [%rd7+212];
	xor.b32  	%r960, %r960, %r771;
	ld.global.u32 	%r772, [%rd7+216];
	xor.b32  	%r959, %r959, %r772;
$L__BB0_64:
	and.b32  	%r774, %r694, 2048;
	setp.eq.s32 	%p35, %r774, 0;
	@%p35 bra 	$L__BB0_66;
	ld.global.u32 	%r775, [%rd7+220];
	xor.b32  	%r963, %r963, %r775;
	ld.global.u32 	%r776, [%rd7+224];
	xor.b32  	%r962, %r962, %r776;
	ld.global.u32 	%r777, [%rd7+228];
	xor.b32  	%r961, %r961, %r777;
	ld.global.u32 	%r778, [%rd7+232];
	xor.b32  	%r960, %r960, %r778;
	ld.global.u32 	%r779, [%rd7+236];
	xor.b32  	%r959, %r959, %r779;
$L__BB0_66:
	and.b32  	%r781, %r694, 4096;
	setp.eq.s32 	%p36, %r781, 0;
	@%p36 bra 	$L__BB0_68;
	ld.global.u32 	%r782, [%rd7+240];
	xor.b32  	%r963, %r963, %r782;
	ld.global.u32 	%r783, [%rd7+244];
	xor.b32  	%r962, %r962, %r783;
	ld.global.u32 	%r784, [%rd7+248];
	xor.b32  	%r961, %r961, %r784;
	ld.global.u32 	%r785, [%rd7+252];
	xor.b32  	%r960, %r960, %r785;
	ld.global.u32 	%r786, [%rd7+256];
	xor.b32  	%r959, %r959, %r786;
$L__BB0_68:
	and.b32  	%r788, %r694, 8192;
	setp.eq.s32 	%p37, %r788, 0;
	@%p37 bra 	$L__BB0_70;
	ld.global.u32 	%r789, [%rd7+260];
	xor.b32  	%r963, %r963, %r789;
	ld.global.u32 	%r790, [%rd7+264];
	xor.b32  	%r962, %r962, %r790;
	ld.global.u32 	%r791, [%rd7+268];
	xor.b32  	%r961, %r961, %r791;
	ld.global.u32 	%r792, [%rd7+272];
	xor.b32  	%r960, %r960, %r792;
	ld.global.u32 	%r793, [%rd7+276];
	xor.b32  	%r959, %r959, %r793;
$L__BB0_70:
	and.b32  	%r795, %r694, 16384;
	setp.eq.s32 	%p38, %r795, 0;
	@%p38 bra 	$L__BB0_72;
	ld.global.u32 	%r796, [%rd7+280];
	xor.b32  	%r963, %r963, %r796;
	ld.global.u32 	%r797, [%rd7+284];
	xor.b32  	%r962, %r962, %r797;
	ld.global.u32 	%r798, [%rd7+288];
	xor.b32  	%r961, %r961, %r798;
	ld.global.u32 	%r799, [%rd7+292];
	xor.b32  	%r960, %r960, %r799;
	ld.global.u32 	%r800, [%rd7+296];
	xor.b32  	%r959, %r959, %r800;
$L__BB0_72:
	and.b32  	%r802, %r694, 32768;
	setp.eq.s32 	%p39, %r802, 0;
	@%p39 bra 	$L__BB0_74;
	ld.global.u32 	%r803, [%rd7+300];
	xor.b32  	%r963, %r963, %r803;
	ld.global.u32 	%r804, [%rd7+304];
	xor.b32  	%r962, %r962, %r804;
	ld.global.u32 	%r805, [%rd7+308];
	xor.b32  	%r961, %r961, %r805;
	ld.global.u32 	%r806, [%rd7+312];
	xor.b32  	%r960, %r960, %r806;
	ld.global.u32 	%r807, [%rd7+316];
	xor.b32  	%r959, %r959, %r807;
$L__BB0_74:
	add.s32 	%r1050, %r1050, 16;
	setp.ne.s32 	%p40, %r1050, 32;
	@%p40 bra 	$L__BB0_42;
	mad.lo.s32 	%r808, %r1044, -31, %r197;
	add.s32 	%r1044, %r808, 1;
	setp.ne.s32 	%p41, %r1044, 5;
	@%p41 bra 	$L__BB0_41;
	st.local.u32 	[%rd1+4], %r963;
	st.local.v2.u32 	[%rd1+8], {%r962, %r961};
	st.local.v2.u32 	[%rd1+16], {%r960, %r959};
	setp.ne.s64 	%p42, %rd4, 3;
	@%p42 bra 	$L__BB0_114;
	mov.b32 	%r959, 0;
	mov.u32 	%r960, %r959;
	mov.u32 	%r961, %r959;
	mov.u32 	%r962, %r959;
	mov.u32 	%r963, %r959;
	mov.u32 	%r1136, %r959;
$L__BB0_78:
	mul.wide.u32 	%rd28, %r1136, 4;
	add.s64 	%rd29, %rd1, %rd28;
	ld.local.u32 	%r372, [%rd29+4];
	shl.b32 	%r373, %r1136, 5;
	mov.b32 	%r1142, 0;
$L__BB0_79:
	.pragma "nounroll";
	shr.u32 	%r811, %r372, %r1142;
	and.b32  	%r812, %r811, 1;
	setp.eq.b32 	%p43, %r812, 1;
	not.pred 	%p44, %p43;
	add.s32 	%r813, %r373, %r1142;
	mul.lo.s32 	%r814, %r813, 5;
	mul.wide.u32 	%rd30, %r814, 4;
	add.s64 	%rd8, %rd5, %rd30;
	@%p44 bra 	$L__BB0_81;
	ld.global.u32 	%r815, [%rd8];
	xor.b32  	%r963, %r963, %r815;
	ld.global.u32 	%r816, [%rd8+4];
	xor.b32  	%r962, %r962, %r816;
	ld.global.u32 	%r817, [%rd8+8];
	xor.b32  	%r961, %r961, %r817;
	ld.global.u32 	%r818, [%rd8+12];
	xor.b32  	%r960, %r960, %r818;
	ld.global.u32 	%r819, [%rd8+16];
	xor.b32  	%r959, %r959, %r819;
$L__BB0_81:
	and.b32  	%r821, %r811, 2;
	setp.eq.s32 	%p45, %r821, 0;
	@%p45 bra 	$L__BB0_83;
	ld.global.u32 	%r822, [%rd8+20];
	xor.b32  	%r963, %r963, %r822;
	ld.global.u32 	%r823, [%rd8+24];
	xor.b32  	%r962, %r962, %r823;
	ld.global.u32 	%r824, [%rd8+28];
	xor.b32  	%r961, %r961, %r824;
	ld.global.u32 	%r825, [%rd8+32];
	xor.b32  	%r960, %r960, %r825;
	ld.global.u32 	%r826, [%rd8+36];
	xor.b32  	%r959, %r959, %r826;
$L__BB0_83:
	and.b32  	%r828, %r811, 4;
	setp.eq.s32 	%p46, %r828, 0;
	@%p46 bra 	$L__BB0_85;
	ld.global.u32 	%r829, [%rd8+40];
	xor.b32  	%r963, %r963, %r829;
	ld.global.u32 	%r830, [%rd8+44];
	xor.b32  	%r962, %r962, %r830;
	ld.global.u32 	%r831, [%rd8+48];
	xor.b32  	%r961, %r961, %r831;
	ld.global.u32 	%r832, [%rd8+52];
	xor.b32  	%r960, %r960, %r832;
	ld.global.u32 	%r833, [%rd8+56];
	xor.b32  	%r959, %r959, %r833;
$L__BB0_85:
	and.b32  	%r835, %r811, 8;
	setp.eq.s32 	%p47, %r835, 0;
	@%p47 bra 	$L__BB0_87;
	ld.global.u32 	%r836, [%rd8+60];
	xor.b32  	%r963, %r963, %r836;
	ld.global.u32 	%r837, [%rd8+64];
	xor.b32  	%r962, %r962, %r837;
	ld.global.u32 	%r838, [%rd8+68];
	xor.b32  	%r961, %r961, %r838;
	ld.global.u32 	%r839, [%rd8+72];
	xor.b32  	%r960, %r960, %r839;
	ld.global.u32 	%r840, [%rd8+76];
	xor.b32  	%r959, %r959, %r840;
$L__BB0_87:
	and.b32  	%r842, %r811, 16;
	setp.eq.s32 	%p48, %r842, 0;
	@%p48 bra 	$L__BB0_89;
	ld.global.u32 	%r843, [%rd8+80];
	xor.b32  	%r963, %r963, %r843;
	ld.global.u32 	%r844, [%rd8+84];
	xor.b32  	%r962, %r962, %r844;
	ld.global.u32 	%r845, [%rd8+88];
	xor.b32  	%r961, %r961, %r845;
	ld.global.u32 	%r846, [%rd8+92];
	xor.b32  	%r960, %r960, %r846;
	ld.global.u32 	%r847, [%rd8+96];
	xor.b32  	%r959, %r959, %r847;
$L__BB0_89:
	and.b32  	%r849, %r811, 32;
	setp.eq.s32 	%p49, %r849, 0;
	@%p49 bra 	$L__BB0_91;
	ld.global.u32 	%r850, [%rd8+100];
	xor.b32  	%r963, %r963, %r850;
	ld.global.u32 	%r851, [%rd8+104];
	xor.b32  	%r962, %r962, %r851;
	ld.global.u32 	%r852, [%rd8+108];
	xor.b32  	%r961, %r961, %r852;
	ld.global.u32 	%r853, [%rd8+112];
	xor.b32  	%r960, %r960, %r853;
	ld.global.u32 	%r854, [%rd8+116];
	xor.b32  	%r959, %r959, %r854;
$L__BB0_91:
	and.b32  	%r856, %r811, 64;
	setp.eq.s32 	%p50, %r856, 0;
	@%p50 bra 	$L__BB0_93;
	ld.global.u32 	%r857, [%rd8+120];
	xor.b32  	%r963, %r963, %r857;
	ld.global.u32 	%r858, [%rd8+124];
	xor.b32  	%r962, %r962, %r858;
	ld.global.u32 	%r859, [%rd8+128];
	xor.b32  	%r961, %r961, %r859;
	ld.global.u32 	%r860, [%rd8+132];
	xor.b32  	%r960, %r960, %r860;
	ld.global.u32 	%r861, [%rd8+136];
	xor.b32  	%r959, %r959, %r861;
$L__BB0_93:
	and.b32  	%r863, %r811, 128;
	setp.eq.s32 	%p51, %r863, 0;
	@%p51 bra 	$L__BB0_95;
	ld.global.u32 	%r864, [%rd8+140];
	xor.b32  	%r963, %r963, %r864;
	ld.global.u32 	%r865, [%rd8+144];
	xor.b32  	%r962, %r962, %r865;
	ld.global.u32 	%r866, [%rd8+148];
	xor.b32  	%r961, %r961, %r866;
	ld.global.u32 	%r867, [%rd8+152];
	xor.b32  	%r960, %r960, %r867;
	ld.global.u32 	%r868, [%rd8+156];
	xor.b32  	%r959, %r959, %r868;
$L__BB0_95:
	and.b32  	%r870, %r811, 256;
	setp.eq.s32 	%p52, %r870, 0;
	@%p52 bra 	$L__BB0_97;
	ld.global.u32 	%r871, [%rd8+160];
	xor.b32  	%r963, %r963, %r871;
	ld.global.u32 	%r872, [%rd8+164];
	xor.b32  	%r962, %r962, %r872;
	ld.global.u32 	%r873, [%rd8+168];
	xor.b32  	%r961, %r961, %r873;
	ld.global.u32 	%r874, [%rd8+172];
	xor.b32  	%r960, %r960, %r874;
	ld.global.u32 	%r875, [%rd8+176];
	xor.b32  	%r959, %r959, %r875;
$L__BB0_97:
	and.b32  	%r877, %r811, 512;
	setp.eq.s32 	%p53, %r877, 0;
	@%p53 bra 	$L__BB0_99;
	ld.global.u32 	%r878, [%rd8+180];
	xor.b32  	%r963, %r963, %r878;
	ld.global.u32 	%r879, [%rd8+184];
	xor.b32  	%r962, %r962, %r879;
	ld.global.u32 	%r880, [%rd8+188];
	xor.b32  	%r961, %r961, %r880;
	ld.global.u32 	%r881, [%rd8+192];
	xor.b32  	%r960, %r960, %r881;
	ld.global.u32 	%r882, [%rd8+196];
	xor.b32  	%r959, %r959, %r882;
$L__BB0_99:
	and.b32  	%r884, %r811, 1024;
	setp.eq.s32 	%p54, %r884, 0;
	@%p54 bra 	$L__BB0_101;
	ld.global.u32 	%r885, [%rd8+200];
	xor.b32  	%r963, %r963, %r885;
	ld.global.u32 	%r886, [%rd8+204];
	xor.b32  	%r962, %r962, %r886;
	ld.global.u32 	%r887, [%rd8+208];
	xor.b32  	%r961, %r961, %r887;
	ld.global.u32 	%r888, [%rd8+212];
	xor.b32  	%r960, %r960, %r888;
	ld.global.u32 	%r889, [%rd8+216];
	xor.b32  	%r959, %r959, %r889;
$L__BB0_101:
	and.b32  	%r891, %r811, 2048;
	setp.eq.s32 	%p55, %r891, 0;
	@%p55 bra 	$L__BB0_103;
	ld.global.u32 	%r892, [%rd8+220];
	xor.b32  	%r963, %r963, %r892;
	ld.global.u32 	%r893, [%rd8+224];
	xor.b32  	%r962, %r962, %r893;
	ld.global.u32 	%r894, [%rd8+228];
	xor.b32  	%r961, %r961, %r894;
	ld.global.u32 	%r895, [%rd8+232];
	xor.b32  	%r960, %r960, %r895;
	ld.global.u32 	%r896, [%rd8+236];
	xor.b32  	%r959, %r959, %r896;
$L__BB0_103:
	and.b32  	%r898, %r811, 4096;
	setp.eq.s32 	%p56, %r898, 0;
	@%p56 bra 	$L__BB0_105;
	ld.global.u32 	%r899, [%rd8+240];
	xor.b32  	%r963, %r963, %r899;
	ld.global.u32 	%r900, [%rd8+244];
	xor.b32  	%r962, %r962, %r900;
	ld.global.u32 	%r901, [%rd8+248];
	xor.b32  	%r961, %r961, %r901;
	ld.global.u32 	%r902, [%rd8+252];
	xor.b32  	%r960, %r960, %r902;
	ld.global.u32 	%r903, [%rd8+256];
	xor.b32  	%r959, %r959, %r903;
$L__BB0_105:
	and.b32  	%r905, %r811, 8192;
	setp.eq.s32 	%p57, %r905, 0;
	@%p57 bra 	$L__BB0_107;
	ld.global.u32 	%r906, [%rd8+260];
	xor.b32  	%r963, %r963, %r906;
	ld.global.u32 	%r907, [%rd8+264];
	xor.b32  	%r962, %r962, %r907;
	ld.global.u32 	%r908, [%rd8+268];
	xor.b32  	%r961, %r961, %r908;
	ld.global.u32 	%r909, [%rd8+272];
	xor.b32  	%r960, %r960, %r909;
	ld.global.u32 	%r910, [%rd8+276];
	xor.b32  	%r959, %r959, %r910;
$L__BB0_107:
	and.b32  	%r912, %r811, 16384;
	setp.eq.s32 	%p58, %r912, 0;
	@%p58 bra 	$L__BB0_109;
	ld.global.u32 	%r913, [%rd8+280];
	xor.b32  	%r963, %r963, %r913;
	ld.global.u32 	%r914, [%rd8+284];
	xor.b32  	%r962, %r962, %r914;
	ld.global.u32 	%r915, [%rd8+288];
	xor.b32  	%r961, %r961, %r915;
	ld.global.u32 	%r916, [%rd8+292];
	xor.b32  	%r960, %r960, %r916;
	ld.global.u32 	%r917, [%rd8+296];
	xor.b32  	%r959, %r959, %r917;
$L__BB0_109:
	and.b32  	%r919, %r811, 32768;
	setp.eq.s32 	%p59, %r919, 0;
	@%p59 bra 	$L__BB0_111;
	ld.global.u32 	%r920, [%rd8+300];
	xor.b32  	%r963, %r963, %r920;
	ld.global.u32 	%r921, [%rd8+304];
	xor.b32  	%r962, %r962, %r921;
	ld.global.u32 	%r922, [%rd8+308];
	xor.b32  	%r961, %r961, %r922;
	ld.global.u32 	%r923, [%rd8+312];
	xor.b32  	%r960, %r960, %r923;
	ld.global.u32 	%r924, [%rd8+316];
	xor.b32  	%r959, %r959, %r924;
$L__BB0_111:
	add.s32 	%r1142, %r1142, 16;
	setp.ne.s32 	%p60, %r1142, 32;
	@%p60 bra 	$L__BB0_79;
	mad.lo.s32 	%r925, %r1136, -31, %r373;
	add.s32 	%r1136, %r925, 1;
	setp.ne.s32 	%p61, %r1136, 5;
	@%p61 bra 	$L__BB0_78;
	st.local.u32 	[%rd1+4], %r963;
	st.local.v2.u32 	[%rd1+8], {%r962, %r961};
	st.local.v2.u32 	[%rd1+16], {%r960, %r959};
$L__BB0_114:
	shr.u64 	%rd36, %rd3, 2;
	add.s32 	%r946, %r946, 1;
	setp.gt.u64 	%p62, %rd3, 3;
	@%p62 bra 	$L__BB0_2;
$L__BB0_115:
	setp.le.u64 	%p63, %rd17, %rd37;
	mov.b64 	%rd39, 0;
	@%p63 bra 	$L__BB0_118;
	cvt.u64.u32 	%rd10, %r1;
	mov.b64 	%rd39, 0;
$L__BB0_117:
	mov.u32 	%r556, %r961;
	mov.u32 	%r555, %r960;
	mov.u32 	%r961, %r959;
	shr.u32 	%r926, %r963, 2;
	xor.b32  	%r927, %r926, %r963;
	shl.b32 	%r928, %r961, 4;
	shl.b32 	%r929, %r927, 1;
	xor.b32  	%r930, %r929, %r928;
	xor.b32  	%r931, %r930, %r927;
	xor.b32  	%r960, %r931, %r961;
	add.s32 	%r932, %r1233, %r960;
	add.s32 	%r933, %r932, 362437;
	cvt.rn.f32.u32 	%f1, %r933;
	fma.rn.f32 	%f2, %f1, 0f2F800000, 0f2F000000;
	shr.u32 	%r934, %r962, 2;
	xor.b32  	%r935, %r934, %r962;
	shl.b32 	%r936, %r960, 4;
	shl.b32 	%r937, %r935, 1;
	xor.b32  	%r938, %r937, %r936;
	xor.b32  	%r939, %r938, %r935;
	xor.b32  	%r959, %r939, %r960;
	add.s32 	%r1233, %r1233, 724874;
	add.s32 	%r940, %r959, %r1233;
	cvt.rn.f32.u32 	%f3, %r940;
	fma.rn.f32 	%f4, %f3, 0f2F800000, 0f2F000000;
	mul.f32 	%f5, %f4, %f4;
	fma.rn.f32 	%f6, %f2, %f2, %f5;
	setp.le.f32 	%p64, %f6, 0f3F800000;
	selp.u64 	%rd33, 1, 0, %p64;
	add.s64 	%rd39, %rd39, %rd33;
	add.s64 	%rd37, %rd37, %rd10;
	setp.lt.u64 	%p65, %rd37, %rd17;
	mov.u32 	%r962, %r555;
	mov.u32 	%r963, %r556;
	@%p65 bra 	$L__BB0_117;
$L__BB0_118:
	cvta.to.global.u64 	%rd34, %rd16;
	atom.global.add.u64 	%rd35, [%rd34], %rd39;
	ret;

}


// ===== COMPILED SASS (sm_100) =====

	.target	sm_100

	.elftype	@"ET_EXEC"


//--------------------- .note.nv.tkinfo           --------------------------
	.section	.note.nv.tkinfo,"",@"SHT_NOTE"
	.sectionflags	@"SHF_NOTE_NV_TKINFO"
	.tkinfo
        /*0018*/ 	.word	0x00000002
        /*0030*/ 	.string	""
        /*0030*/ 	.string	"ptxas"
        /*0030*/ 	.string	"Cuda compilation tools, release 13.0, V13.0.88"
        /*0030*/ 	.string	"Build cuda_13.0.r13.0/compiler.36424714_0"
        /*0030*/ 	.string	"-arch sm_100 -m 64 "



//--------------------- .note.nv.cuinfo           --------------------------
	.section	.note.nv.cuinfo,"",@"SHT_NOTE"
	.sectionflags	@"SHF_NOTE_NV_CUINFO"
        /*0018*/ 	.short	0x0002
        /*001a*/ 	.short	0x0064
        /*001c*/ 	.short	0x0082
	.zero		2


//--------------------- .nv.info                  --------------------------
	.section	.nv.info,"",@"SHT_CUDA_INFO"
	.align	4


	//----- nvinfo : EIATTR_REGCOUNT
	.align		4
        /*0000*/ 	.byte	0x04, 0x2f
        /*0002*/ 	.short	(.L_10 - .L_9)
	.align		4
.L_9:
        /*0004*/ 	.word	index@(_Z20monte_carlo_estimatePyy)
        /*0008*/ 	.word	0x0000001f


	//----- nvinfo : EIATTR_FRAME_SIZE
	.align		4
.L_10:
        /*000c*/ 	.byte	0x04, 0x11
        /*000e*/ 	.short	(.L_12 - .L_11)
	.align		4
.L_11:
        /*0010*/ 	.word	index@(_Z20monte_carlo_estimatePyy)
        /*0014*/ 	.word	0x00000030


	//----- nvinfo : EIATTR_MIN_STACK_SIZE
	.align		4
.L_12:
        /*0018*/ 	.byte	0x04, 0x12
        /*001a*/ 	.short	(.L_14 - .L_13)
	.align		4
.L_13:
        /*001c*/ 	.word	index@(_Z20monte_carlo_estimatePyy)
        /*0020*/ 	.word	0x00000030
.L_14:


//--------------------- .nv.compat                --------------------------
	.section	.nv.compat,"",@"SHT_CUDA_COMPAT_INFO"
	.align	4
        /*0000*/ 	.byte	0x02, 0x09, 0x00, 0x00, 0x02, 0x02, 0x01, 0x00, 0x02, 0x05, 0x05, 0x00, 0x03, 0x07, 0x01, 0x01
        /*0010*/ 	.byte	0x02, 0x03, 0x00, 0x00, 0x02, 0x06, 0x01, 0x00, 0x04, 0x0b, 0x08, 0x00, 0x01, 0x00, 0x00, 0x00
        /*0020*/ 	.byte	0x00, 0x00, 0x00, 0x00


//--------------------- .nv.info._Z20monte_carlo_estimatePyy --------------------------
	.section	.nv.info._Z20monte_carlo_estimatePyy,"",@"SHT_CUDA_INFO"
	.sectionflags	@""
	.align	4


	//----- nvinfo : EIATTR_CUDA_API_VERSION
	.align		4
        /*0000*/ 	.byte	0x04, 0x37
        /*0002*/ 	.short	(.L_16 - .L_15)
.L_15:
        /*0004*/ 	.word	0x00000082


	//----- nvinfo : EIATTR_KPARAM_INFO
	.align		4
.L_16:
        /*0008*/ 	.byte	0x04, 0x17
        /*000a*/ 	.short	(.L_18 - .L_17)
.L_17:
        /*000c*/ 	.word	0x00000000
        /*0010*/ 	.short	0x0001
        /*0012*/ 	.short	0x0008
        /*0014*/ 	.byte	0x00, 0xf0, 0x21, 0x00


	//----- nvinfo : EIATTR_KPARAM_INFO
	.align		4
.L_18:
        /*0018*/ 	.byte	0x04, 0x17
        /*001a*/ 	.short	(.L_20 - .L_19)
.L_19:
        /*001c*/ 	.word	0x00000000
        /*0020*/ 	.short	0x0000
        /*0022*/ 	.short	0x0000
        /*0024*/ 	.byte	0x00, 0xf5, 0x21, 0x00


	//----- nvinfo : EIATTR_SPARSE_MMA_MASK
	.align		4
.L_20:
        /*0028*/ 	.byte	0x03, 0x50
        /*002a*/ 	.short	0x0000


	//----- nvinfo : EIATTR_MAXREG_COUNT
	.align		4
        /*002c*/ 	.byte	0x03, 0x1b
        /*002e*/ 	.short	0x00ff


	//----- nvinfo : EIATTR_MERCURY_ISA_VERSION
	.align		4
        /*0030*/ 	.byte	0x03, 0x5f
        /*0032*/ 	.short	0x0101


	//----- nvinfo : EIATTR_VRC_CTA_INIT_COUNT
	.align		4
        /*0034*/ 	.byte	0x02, 0x4a
	.zero		1
	.zero		1


	//----- nvinfo : EIATTR_EXIT_INSTR_OFFSETS
	.align		4
        /*0038*/ 	.byte	0x04, 0x1c
        /*003a*/ 	.short	(.L_22 - .L_21)


	//   ....[0]....
.L_21:
        /*003c*/ 	.word	0x000029e0


	//----- nvinfo : EIATTR_CRS_STACK_SIZE
	.align		4
.L_22:
        /*0040*/ 	.byte	0x04, 0x1e
        /*0042*/ 	.short	(.L_24 - .L_23)
.L_23:
        /*0044*/ 	.word	0x00000000


	//----- nvinfo : EIATTR_CBANK_PARAM_SIZE
	.align		4
.L_24:
        /*0048*/ 	.byte	0x03, 0x19
        /*004a*/ 	.short	0x0010


	//----- nvinfo : EIATTR_PARAM_CBANK
	.align		4
        /*004c*/ 	.byte	0x04, 0x0a
        /*004e*/ 	.short	(.L_26 - .L_25)
	.align		4
.L_25:
        /*0050*/ 	.word	index@(.nv.constant0._Z20monte_carlo_estimatePyy)
        /*0054*/ 	.short	0x0380
        /*0056*/ 	.short	0x0010


	//----- nvinfo : EIATTR_SW_WAR
	.align		4
.L_26:
        /*0058*/ 	.byte	0x04, 0x36
        /*005a*/ 	.short	(.L_28 - .L_27)
.L_27:
        /*005c*/ 	.word	0x00000008
.L_28:


//--------------------- .nv.callgraph             --------------------------
	.section	.nv.callgraph,"",@"SHT_CUDA_CALLGRAPH"
	.align	4
	.sectionentsize	8
	.align		4
        /*0000*/ 	.word	0x00000000
	.align		4
        /*0004*/ 	.word	0xffffffff
	.align		4
        /*0008*/ 	.word	0x00000000
	.align		4
        /*000c*/ 	.word	0xfffffffe
	.align		4
        /*0010*/ 	.word	0x00000000
	.align		4
        /*0014*/ 	.word	0xfffffffd
	.align		4
        /*0018*/ 	.word	0x00000000
	.align		4
        /*001c*/ 	.word	0xfffffffc


//--------------------- .nv.constant4             --------------------------
	.section	.nv.constant4,"a",@progbits
	.align	8
	.align		8
.nv.constant4:
        /*0000*/ 	.dword	precalc_xorwow_matrix
	.align		8
        /*0008*/ 	.dword	precalc_xorwow_offset_matrix
	.align		8
        /*0010*/ 	.dword	mrg32k3aM1
	.align		8
        /*0018*/ 	.dword	mrg32k3aM2
	.align		8
        /*0020*/ 	.dword	mrg32k3aM1SubSeq
	.align		8
        /*0028*/ 	.dword	mrg32k3aM2SubSeq
	.align		8
        /*0030*/ 	.dword	mrg32k3aM1Seq
	.align		8
        /*0038*/ 	.dword	mrg32k3aM2Seq


//--------------------- .nv.constant3             --------------------------
	.section	.nv.constant3,"a",@progbits
	.align	8
.nv.constant3:
	.type		__cr_lgamma_table,@object
	.size		__cr_lgamma_table,(.L_8 - __cr_lgamma_table)
__cr_lgamma_table:
        /*0000*/ 	.byte	0x00, 0x00, 0x00, 0x00, 0x00, 0x00, 0x00, 0x00, 0x00, 0x00, 0x00, 0x00, 0x00, 0x00, 0x00, 0x00
        /*0010*/ 	.byte	0xef, 0x39, 0xfa, 0xfe, 0x42, 0x2e, 0xe6, 0x3f, 0x02, 0x20, 0x2a, 0xfa, 0x0b, 0xab, 0xfc, 0x3f
        /*0020*/ 	.byte	0xf9, 0x2c, 0x92, 0x7c, 0xa7, 0x6c, 0x09, 0x40, 0xc9, 0x79, 0x44, 0x3c, 0x64, 0x26, 0x13, 0x40
        /*0030*/ 	.byte	0xca, 0x01, 0xcf, 0x3a, 0x27, 0x51, 0x1a, 0x40, 0x30, 0xcc, 0x2d, 0xf3, 0xe1, 0x0c, 0x21, 0x40
        /*0040*/ 	.byte	0x0d, 0xb7, 0xfc, 0x82, 0x8e, 0x35, 0x25, 0x40
.L_8:


//--------------------- .text._Z20monte_carlo_estimatePyy --------------------------
	.section	.text._Z20monte_carlo_estimatePyy,"ax",@progbits
	.align	128
        .global         _Z20monte_carlo_estimatePyy
        .type           _Z20monte_carlo_estimatePyy,@function
        .size           _Z20monte_carlo_estimatePyy,(.L_x_15 - _Z20monte_carlo_estimatePyy)
        .other          _Z20monte_carlo_estimatePyy,@"STO_CUDA_ENTRY STV_DEFAULT"
_Z20monte_carlo_estimatePyy:
.text._Z20monte_carlo_estimatePyy:
[----:B------:R-:W0:Y:S01]  /*0000*/  LDC R1, c[0x0][0x37c] ;  /* 0x0000df00ff017b82 */ /* 0x000e220000000800 */
[----:B------:R-:W1:Y:S07]  /*0010*/  S2R R15, SR_TID.X ;  /* 0x00000000000f7919 */ /* 0x000e6e0000002100 */
[----:B------:R-:W1:Y:S01]  /*0020*/  S2UR UR4, SR_CTAID.X ;  /* 0x00000000000479c3 */ /* 0x000e620000002500 */
[----:B0-----:R-:W-:Y:S01]  /*0030*/  VIADD R1, R1, 0xffffffd0 ;  /* 0xffffffd001017836 */ /* 0x001fe20000000000 */
[----:B------:R-:W0:Y:S01]  /*0040*/  LDCU.64 UR6, c[0x0][0x358] ;  /* 0x00006b00ff0677ac */ /* 0x000e220008000a00 */
[----:B------:R-:W-:-:S05]  /*0050*/  IMAD.MOV.U32 R16, RZ, RZ, RZ ;  /* 0x000000ffff107224 */ /* 0x000fca00078e00ff */
[----:B------:R-:W1:Y:S01]  /*0060*/  LDC R14, c[0x0][0x360] ;  /* 0x0000d800ff0e7b82 */ /* 0x000e620000000800 */
[----:B------:R-:W2:Y:S01]  /*0070*/  LDCU UR5, c[0x0][0x370] ;  /* 0x00006e00ff0577ac */ /* 0x000ea20008000800 */
[C---:B-1----:R-:W-:Y:S02]  /*0080*/  IMAD R15, R14.reuse, UR4, R15 ;  /* 0x000000040e0f7c24 */ /* 0x042fe4000f8e020f */
[----:B--2---:R-:W-:Y:S01]  /*0090*/  IMAD R14, R14, UR5, RZ ;  /* 0x000000050e0e7c24 */ /* 0x004fe2000f8e02ff */
[----:B------:R-:W-:-:S06]  /*00a0*/  CS2R R2, SR_CLOCKLO ;  /* 0x0000000000027805 */ /* 0x000fcc0000015000 */
[----:B------:R-:W-:Y:S01]  /*00b0*/  LOP3.LUT R0, R2, 0xaad26b49, RZ, 0x3c, !PT ;  /* 0xaad26b4902007812 */ /* 0x000fe200078e3cff */
[----:B------:R-:W-:Y:S01]  /*00c0*/  BSSY.RECONVERGENT B0, `(.L_x_0) ;  /* 0x000025f000007945 */ /* 0x000fe20003800200 */
[----:B------:R-:W-:Y:S02]  /*00d0*/  LOP3.LUT R2, R3, 0xf7dcefdd, RZ, 0x3c, !PT ;  /* 0xf7dcefdd03027812 */ /* 0x000fe400078e3cff */
[----:B------:R-:W-:Y:S01]  /*00e0*/  ISETP.NE.AND P0, PT, R15, RZ, PT ;  /* 0x000000ff0f00720c */ /* 0x000fe20003f05270 */
[----:B------:R-:W-:Y:S02]  /*00f0*/  IMAD R0, R0, 0x4182bed5, RZ ;  /* 0x4182bed500007824 */ /* 0x000fe400078e02ff */
[----:B------:R-:W-:Y:S02]  /*0100*/  IMAD R3, R2, -0x658354e5, RZ ;  /* 0x9a7cab1b02037824 */ /* 0x000fe400078e02ff */
[C---:B------:R-:W-:Y:S01]  /*0110*/  VIADD R7, R0.reuse, 0x75bcd15 ;  /* 0x075bcd1500077836 */ /* 0x040fe20000000000 */
[C---:B------:R-:W-:Y:S01]  /*0120*/  LOP3.LUT R4, R0.reuse, 0x159a55e5, RZ, 0x3c, !PT ;  /* 0x159a55e500047812 */ /* 0x040fe200078e3cff */
[----:B------:R-:W-:Y:S01]  /*0130*/  VIADD R5, R3, 0x1f123bb5 ;  /* 0x1f123bb503057836 */ /* 0x000fe20000000000 */
[----:B------:R-:W-:-:S02]  /*0140*/  IADD3 R6, PT, PT, R0, 0x64f0c9, R3 ;  /* 0x0064f0c900067810 */ /* 0x000fc40007ffe003 */
[----:B------:R-:W-:Y:S01]  /*0150*/  LOP3.LUT R2, R3, 0x5491333, RZ, 0x3c, !PT ;  /* 0x0549133303027812 */ /* 0x000fe200078e3cff */
[----:B------:R-:W-:Y:S01]  /*0160*/  VIADD R3, R0, 0x583f19 ;  /* 0x00583f1900037836 */ /* 0x000fe20000000000 */
[----:B------:R1:W-:Y:S04]  /*0170*/  STL.64 [R1+0x8], R4 ;  /* 0x0000080401007387 */ /* 0x0003e80000100a00 */
[----:B------:R1:W-:Y:S04]  /*0180*/  STL.64 [R1], R6 ;  /* 0x0000000601007387 */ /* 0x0003e80000100a00 */
[----:B------:R1:W-:Y:S01]  /*0190*/  STL.64 [R1+0x10], R2 ;  /* 0x0000100201007387 */ /* 0x0003e20000100a00 */
[----:B0-----:R-:W-:Y:S05]  /*01a0*/  @!P0 BRA `(.L_x_1) ;  /* 0x0000002400408947 */ /* 0x001fea0003800000 */
[----:B------:R-:W-:Y:S02]  /*01b0*/  IMAD.MOV.U32 R12, RZ, RZ, RZ ;  /* 0x000000ffff0c7224 */ /* 0x000fe400078e00ff */
[----:B------:R-:W-:Y:S02]  /*01c0*/  IMAD.MOV.U32 R13, RZ, RZ, R15 ;  /* 0x000000ffff0d7224 */ /* 0x000fe400078e000f */
[----:B------:R-:W-:-:S07]  /*01d0*/  IMAD.MOV.U32 R0, RZ, RZ, R16 ;  /* 0x000000ffff007224 */ /* 0x000fce00078e0010 */
.L_x_10:
[----:B------:R-:W-:Y:S01]  /*01e0*/  LOP3.LUT R20, R13, 0x3, RZ, 0xc0, !PT ;  /* 0x000000030d147812 */ /* 0x000fe200078ec0ff */
[----:B------:R-:W-:Y:S03]  /*01f0*/  BSSY.RECONVERGENT B1, `(.L_x_2) ;  /* 0x0000245000017945 */ /* 0x000fe60003800200 */
[----:B------:R-:W-:-:S04]  /*0200*/  ISETP.NE.U32.AND P0, PT, R20, RZ, PT ;  /* 0x000000ff1400720c */ /* 0x000fc80003f05070 */
[----:B------:R-:W-:-:S13]  /*0210*/  ISETP.NE.AND.EX P0, PT, RZ, RZ, PT, P0 ;  /* 0x000000ffff00720c */ /* 0x000fda0003f05300 */
[----:B0-23--:R-:W-:Y:S05]  /*0220*/  @!P0 BRA `(.L_x_3) ;  /* 0x0000002400048947 */ /* 0x00dfea0003800000 */
[----:B------:R-:W0:Y:S01]  /*0230*/  LDC.64 R8, c[0x4][RZ] ;  /* 0x01000000ff087b82 */ /* 0x000e220000000a00 */
[----:B------:R-:W-:Y:S01]  /*0240*/  IMAD.MOV.U32 R18, RZ, RZ, RZ ;  /* 0x000000ffff127224 */ /* 0x000fe200078e00ff */
[----:B-1----:R-:W-:Y:S02]  /*0250*/  CS2R R2, SRZ ;  /* 0x0000000000027805 */ /* 0x002fe4000001ff00 */
[----:B------:R-:W-:Y:S01]  /*0260*/  CS2R R4, SRZ ;  /* 0x0000000000047805 */ /* 0x000fe2000001ff00 */
[----:B------:R-:W-:Y:S02]  /*0270*/  IMAD.MOV.U32 R7, RZ, RZ, RZ ;  /* 0x000000ffff077224 */ /* 0x000fe400078e00ff */
[----:B0-----:R-:W-:-:S07]  /*0280*/  IMAD.WIDE.U32 R8, R12, 0xc80, R8 ;  /* 0x00000c800c087825 */ /* 0x001fce00078e0008 */
.L_x_5:
[----:B------:R-:W-:-:S06]  /*0290*/  IMAD R17, R18, 0x4, R1 ;  /* 0x0000000412117824 */ /* 0x000fcc00078e0201 */
[----:B------:R-:W5:Y:S01]  /*02a0*/  LDL R17, [R17+0x4] ;  /* 0x0000040011117983 */ /* 0x000f620000100800 */
[----:B------:R-:W-:Y:S01]  /*02b0*/  IMAD.SHL.U32 R19, R18, 0x20, RZ ;  /* 0x0000002012137824 */ /* 0x000fe200078e00ff */
[----:B------:R-:W-:-:S06]  /*02c0*/  UMOV UR4, URZ ;  /* 0x000000ff00047c82 */ /* 0x000fcc0008000000 */
.L_x_4:
[----:B-----5:R-:W-:Y:S01]  /*02d0*/  SHF.R.U32.HI R23, RZ, UR4, R17 ;  /* 0x00000004ff177c19 */ /* 0x020fe20008011611 */
[----:B------:R-:W-:-:S03]  /*02e0*/  VIADD R10, R19, UR4 ;  /* 0x00000004130a7c36 */ /* 0x000fc60008000000 */
[----:B------:R-:W-:-:S04]  /*02f0*/  LOP3.LUT R11, R23, 0x1, RZ, 0xc0, !PT ;  /* 0x00000001170b7812 */ /* 0x000fc800078ec0ff */
[----:B------:R-:W-:Y:S01]  /*0300*/  ISETP.NE.U32.AND P0, PT, R11, 0x1, PT ;  /* 0x000000010b00780c */ /* 0x000fe20003f05070 */
[----:B------:R-:W-:-:S03]  /*0310*/  IMAD R11, R10, 0x5, RZ ;  /* 0x000000050a0b7824 */ /* 0x000fc600078e02ff */
[----:B------:R-:W-:Y:S01]  /*0320*/  R2P PR, R23, 0x7e ;  /* 0x0000007e17007804 */ /* 0x000fe20000000000 */
[----:B------:R-:W-:-:S08]  /*0330*/  IMAD.WIDE.U32 R10, R11, 0x4, R8 ;  /* 0x000000040b0a7825 */ /* 0x000fd000078e0008 */
[----:B------:R-:W2:Y:S04]  /*0340*/  @!P0 LDG.E R22, desc[UR6][R10.64+0x10] ;  /* 0x000010060a168981 */ /* 0x000ea8000c1e1900 */
[----:B------:R-:W3:Y:S04]  /*0350*/  @P1 LDG.E R24, desc[UR6][R10.64+0x24] ;  /* 0x000024060a181981 */ /* 0x000ee8000c1e1900 */
[----:B------:R-:W4:Y:S04]  /*0360*/  @P2 LDG.E R26, desc[UR6][R10.64+0x38] ;  /* 0x000038060a1a2981 */ /* 0x000f28000c1e1900 */
[----:B------:R-:W4:Y:S04]  /*0370*/  @P3 LDG.E R28, desc[UR6][R10.64+0x4c] ;  /* 0x00004c060a1c3981 */ /* 0x000f28000c1e1900 */
[----:B------:R-:W4:Y:S04]  /*0380*/  @!P0 LDG.E R21, desc[UR6][R10.64+0x4] ;  /* 0x000004060a158981 */ /* 0x000f28000c1e1900 */
[----:B------:R-:W4:Y:S01]  /*0390*/  @P1 LDG.E R25, desc[UR6][R10.64+0x20] ;  /* 0x000020060a191981 */ /* 0x000f22000c1e1900 */
[----:B--2---:R-:W-:-:S03]  /*03a0*/  @!P0 LOP3.LUT R3, R3, R22, RZ, 0x3c, !PT ;  /* 0x0000001603038212 */ /* 0x004fc600078e3cff */
[----:B------:R-:W2:Y:S01]  /*03b0*/  @!P0 LDG.E R22, desc[UR6][R10.64] ;  /* 0x000000060a168981 */ /* 0x000ea2000c1e1900 */
[----:B---3--:R-:W-:-:S03]  /*03c0*/  @P1 LOP3.LUT R3, R3, R24, RZ, 0x3c, !PT ;  /* 0x0000001803031212 */ /* 0x008fc600078e3cff */
[----:B------:R-:W3:Y:S01]  /*03d0*/  @P4 LDG.E R24, desc[UR6][R10.64+0x60] ;  /* 0x000060060a184981 */ /* 0x000ee2000c1e1900 */
[----:B----4-:R-:W-:-:S03]  /*03e0*/  @P2 LOP3.LUT R3, R3, R26, RZ, 0x3c, !PT ;  /* 0x0000001a03032212 */ /* 0x010fc600078e3cff */
[----:B------:R-:W4:Y:S01]  /*03f0*/  @P5 LDG.E R26, desc[UR6][R10.64+0x74] ;  /* 0x000074060a1a5981 */ /* 0x000f22000c1e1900 */
[----:B------:R-:W-:Y:S02]  /*0400*/  @P3 LOP3.LUT R3, R3, R28, RZ, 0x3c, !PT ;  /* 0x0000001c03033212 */ /* 0x000fe400078e3cff */
[----:B------:R-:W-:Y:S02]  /*0410*/  @!P0 LOP3.LUT R4, R4, R21, RZ, 0x3c, !PT ;  /* 0x0000001504048212 */ /* 0x000fe400078e3cff */
[----:B------:R-:W4:Y:S01]  /*0420*/  @!P0 LDG.E R21, desc[UR6][R10.64+0xc] ;  /* 0x00000c060a158981 */ /* 0x000f22000c1e1900 */
[----:B--2---:R-:W-:-:S03]  /*0430*/  @!P0 LOP3.LUT R7, R7, R22, RZ, 0x3c, !PT ;  /* 0x0000001607078212 */ /* 0x004fc600078e3cff */
[----:B------:R-:W2:Y:S01]  /*0440*/  @!P0 LDG.E R22, desc[UR6][R10.64+0x8] ;  /* 0x000008060a168981 */ /* 0x000ea2000c1e1900 */
[----:B---3--:R-:W-:-:S03]  /*0450*/  @P4 LOP3.LUT R3, R3, R24, RZ, 0x3c, !PT ;  /* 0x0000001803034212 */ /* 0x008fc600078e3cff */
[----:B------:R-:W3:Y:S01]  /*0460*/  @P1 LDG.E R24, desc[UR6][R10.64+0x14] ;  /* 0x000014060a181981 */ /* 0x000ee2000c1e1900 */
[----:B----4-:R-:W-:-:S03]  /*0470*/  @!P0 LOP3.LUT R2, R2, R21, RZ, 0x3c, !PT ;  /* 0x0000001502028212 */ /* 0x010fc600078e3cff */
[----:B------:R-:W4:Y:S01]  /*0480*/  @P1 LDG.E R21, desc[UR6][R10.64+0x18] ;  /* 0x000018060a151981 */ /* 0x000f22000c1e1900 */
[----:B--2---:R-:W-:-:S03]  /*0490*/  @!P0 LOP3.LUT R5, R5, R22, RZ, 0x3c, !PT ;  /* 0x0000001605058212 */ /* 0x004fc600078e3cff */
[----:B------:R-:W2:Y:S01]  /*04a0*/  @P1 LDG.E R22, desc[UR6][R10.64+0x1c] ;  /* 0x00001c060a161981 */ /* 0x000ea2000c1e1900 */
[----:B---3--:R-:W-:-:S03]  /*04b0*/  @P1 LOP3.LUT R7, R7, R24, RZ, 0x3c, !PT ;  /* 0x0000001807071212 */ /* 0x008fc600078e3cff */
[----:B------:R-:W3:Y:S01]  /*04c0*/  @P2 LDG.E R24, desc[UR6][R10.64+0x28] ;  /* 0x000028060a182981 */ /* 0x000ee2000c1e1900 */
[----:B------:R-:W-:-:S03]  /*04d0*/  @P1 LOP3.LUT R2, R2, R25, RZ, 0x3c, !PT ;  /* 0x0000001902021212 */ /* 0x000fc600078e3cff */
[----:B------:R-:W3:Y:S01]  /*04e0*/  @P2 LDG.E R25, desc[UR6][R10.64+0x34] ;  /* 0x000034060a192981 */ /* 0x000ee2000c1e1900 */
[----:B----4-:R-:W-:-:S03]  /*04f0*/  @P1 LOP3.LUT R4, R4, R21, RZ, 0x3c, !PT ;  /* 0x0000001504041212 */ /* 0x010fc600078e3cff */
[----:B------:R-:W4:Y:S01]  /*0500*/  @P2 LDG.E R21, desc[UR6][R10.64+0x2c] ;  /* 0x00002c060a152981 */ /* 0x000f22000c1e1900 */
[----:B--2---:R-:W-:-:S03]  /*0510*/  @P1 LOP3.LUT R5, R5, R22, RZ, 0x3c, !PT ;  /* 0x0000001605051212 */ /* 0x004fc600078e3cff */
        /* <DEDUP_REMOVED lines=27> */
[----:B------:R-:W-:Y:S02]  /*06d0*/  LOP3.LUT P0, RZ, R23, 0x80, RZ, 0xc0, !PT ;  /* 0x0000008017ff7812 */ /* 0x000fe4000780c0ff */
[----:B------:R-:W-:Y:S02]  /*06e0*/  @P5 LOP3.LUT R2, R2, R25, RZ, 0x3c, !PT ;  /* 0x0000001902025212 */ /* 0x000fe400078e3cff */
        /* <DEDUP_REMOVED lines=17> */
[----:B------:R-:W-:Y:S02]  /*0800*/  @P6 LOP3.LUT R3, R3, R26, RZ, 0x3c, !PT ;  /* 0x0000001a03036212 */ /* 0x000fe400078e3cff */
[----:B------:R-:W-:Y:S02]  /*0810*/  @P0 LOP3.LUT R2, R2, R25, RZ, 0x3c, !PT ;  /* 0x0000001902020212 */ /* 0x000fe400078e3cff */
[----:B----4-:R-:W-:Y:S02]  /*0820*/  @P0 LOP3.LUT R4, R4, R21, RZ, 0x3c, !PT ;  /* 0x0000001504040212 */ /* 0x010fe400078e3cff */
[----:B--2---:R-:W-:Y:S02]  /*0830*/  @P0 LOP3.LUT R5, R5, R22, RZ, 0x3c, !PT ;  /* 0x0000001605050212 */ /* 0x004fe400078e3cff */
[----:B---3--:R-:W-:Y:S02]  /*0840*/  @P0 LOP3.LUT R3, R3, R24, RZ, 0x3c, !PT ;  /* 0x0000001803030212 */ /* 0x008fe400078e3cff */
[----:B------:R-:W-:-:S13]  /*0850*/  R2P PR, R23.B1, 0x7f ;  /* 0x0000007f17007804 */ /* 0x000fda0000001000 */
[----:B------:R-:W2:Y:S04]  /*0860*/  @P0 LDG.E R22, desc[UR6][R10.64+0xa0] ;  /* 0x0000a0060a160981 */ /* 0x000ea8000c1e1900 */
[----:B------:R-:W3:Y:S04]  /*0870*/  @P0 LDG.E R21, desc[UR6][R10.64+0xa4] ;  /* 0x0000a4060a150981 */ /* 0x000ee8000c1e1900 */
[----:B------:R-:W4:Y:S04]  /*0880*/  @P0 LDG.E R24, desc[UR6][R10.64+0xb0] ;  /* 0x0000b0060a180981 */ /* 0x000f28000c1e1900 */
[----:B------:R-:W4:Y:S04]  /*0890*/  @P0 LDG.E R25, desc[UR6][R10.64+0xac] ;  /* 0x0000ac060a190981 */ /* 0x000f28000c1e1900 */
[----:B------:R-:W4:Y:S01]  /*08a0*/  @P2 LDG.E R26, desc[UR6][R10.64+0xd0] ;  /* 0x0000d0060a1a2981 */ /* 0x000f22000c1e1900 */
[----:B--2---:R-:W-:-:S03]  /*08b0*/  @P0 LOP3.LUT R7, R7, R22, RZ, 0x3c, !PT ;  /* 0x0000001607070212 */ /* 0x004fc600078e3cff */
[----:B------:R-:W2:Y:S01]  /*08c0*/  @P0 LDG.E R22, desc[UR6][R10.64+0xa8] ;  /* 0x0000a8060a160981 */ /* 0x000ea2000c1e1900 */
[----:B---3--:R-:W-:-:S03]  /*08d0*/  @P0 LOP3.LUT R4, R4, R21, RZ, 0x3c, !PT ;  /* 0x0000001504040212 */ /* 0x008fc600078e3cff */
[----:B------:R-:W3:Y:S01]  /*08e0*/  @P1 LDG.E R21, desc[UR6][R10.64+0xb8] ;  /* 0x0000b8060a151981 */ /* 0x000ee2000c1e1900 */
[----:B----4-:R-:W-:-:S03]  /*08f0*/  @P0 LOP3.LUT R3, R3, R24, RZ, 0x3c, !PT ;  /* 0x0000001803030212 */ /* 0x010fc600078e3cff */
[----:B------:R-:W4:Y:S01]  /*0900*/  @P1 LDG.E R24, desc[UR6][R10.64+0xbc] ;  /* 0x0000bc060a181981 */ /* 0x000f22000c1e1900 */
[----:B--2---:R-:W-:-:S03]  /*0910*/  @P0 LOP3.LUT R5, R5, R22, RZ, 0x3c, !PT ;  /* 0x0000001605050212 */ /* 0x004fc600078e3cff */
[----:B------:R-:W2:Y:S01]  /*0920*/  @P1 LDG.E R22, desc[UR6][R10.64+0xb4] ;  /* 0x0000b4060a161981 */ /* 0x000ea2000c1e1900 */
[----:B------:R-:W-:-:S03]  /*0930*/  @P0 LOP3.LUT R2, R2, R25, RZ, 0x3c, !PT ;  /* 0x0000001902020212 */ /* 0x000fc600078e3cff */
[----:B------:R-:W2:Y:S01]  /*0940*/  @P1 LDG.E R25, desc[UR6][R10.64+0xc0] ;  /* 0x0000c0060a191981 */ /* 0x000ea2000c1e1900 */
[----:B------:R-:W-:Y:S02]  /*0950*/  LOP3.LUT P0, RZ, R23, 0x8000, RZ, 0xc0, !PT ;  /* 0x0000800017ff7812 */ /* 0x000fe4000780c0ff */
[----:B---3--:R-:W-:Y:S01]  /*0960*/  @P1 LOP3.LUT R4, R4, R21, RZ, 0x3c, !PT ;  /* 0x0000001504041212 */ /* 0x008fe200078e3cff */
[----:B------:R-:W3:Y:S01]  /*0970*/  @P2 LDG.E R23, desc[UR6][R10.64+0xd4] ;  /* 0x0000d4060a172981 */ /* 0x000ee2000c1e1900 */
[----:B----4-:R-:W-:-:S03]  /*0980*/  @P1 LOP3.LUT R5, R5, R24, RZ, 0x3c, !PT ;  /* 0x0000001805051212 */ /* 0x010fc600078e3cff */
[----:B------:R-:W4:Y:S04]  /*0990*/  @P2 LDG.E R24, desc[UR6][R10.64+0xc8] ;  /* 0x0000c8060a182981 */ /* 0x000f28000c1e1900 */
[----:B------:R-:W4:Y:S01]  /*09a0*/  @P2 LDG.E R21, desc[UR6][R10.64+0xcc] ;  /* 0x0000cc060a152981 */ /* 0x000f22000c1e1900 */
[----:B--2---:R-:W-:-:S03]  /*09b0*/  @P1 LOP3.LUT R7, R7, R22, RZ, 0x3c, !PT ;  /* 0x0000001607071212 */ /* 0x004fc600078e3cff */
[----:B------:R-:W2:Y:S04]  /*09c0*/  @P0 LDG.E R28, desc[UR6][R10.64+0x13c] ;  /* 0x00013c060a1c0981 */ /* 0x000ea8000c1e1900 */
[----:B------:R-:W2:Y:S01]  /*09d0*/  @P1 LDG.E R22, desc[UR6][R10.64+0xc4] ;  /* 0x0000c4060a161981 */ /* 0x000ea2000c1e1900 */
[----:B------:R-:W-:Y:S02]  /*09e0*/  @P1 LOP3.LUT R2, R2, R25, RZ, 0x3c, !PT ;  /* 0x0000001902021212 */ /* 0x000fe400078e3cff */
[----:B------:R-:W-:Y:S02]  /*09f0*/  @P2 LOP3.LUT R5, R5, R26, RZ, 0x3c, !PT ;  /* 0x0000001a05052212 */ /* 0x000fe400078e3cff */
[----:B---3--:R-:W-:Y:S01]  /*0a00*/  @P2 LOP3.LUT R2, R2, R23, RZ, 0x3c, !PT ;  /* 0x0000001702022212 */ /* 0x008fe200078e3cff */
[----:B------:R-:W3:Y:S01]  /*0a10*/  @P3 LDG.E R26, desc[UR6][R10.64+0xe4] ;  /* 0x0000e4060a1a3981 */ /* 0x000ee2000c1e1900 */
[----:B----4-:R-:W-:-:S03]  /*0a20*/  @P2 LOP3.LUT R7, R7, R24, RZ, 0x3c, !PT ;  /* 0x0000001807072212 */ /* 0x010fc600078e3cff */
[----:B------:R-:W4:Y:S01]  /*0a30*/  @P3 LDG.E R24, desc[UR6][R10.64+0xdc] ;  /* 0x0000dc060a183981 */ /* 0x000f22000c1e1900 */
[----:B------:R-:W-:-:S03]  /*0a40*/  @P2 LOP3.LUT R4, R4, R21, RZ, 0x3c, !PT ;  /* 0x0000001504042212 */ /* 0x000fc600078e3cff */
        /* <DEDUP_REMOVED lines=8> */
[----:B------:R-:W-:-:S03]  /*0ad0*/  @P3 LOP3.LUT R4, R4, R21, RZ, 0x3c, !PT ;  /* 0x0000001504043212 */ /* 0x000fc600078e3cff */
[----:B------:R-:W4:Y:S01]  /*0ae0*/  @P4 LDG.E R21, desc[UR6][R10.64+0xf4] ;  /* 0x0000f4060a154981 */ /* 0x000f22000c1e1900 */
[----:B------:R-:W-:-:S03]  /*0af0*/  @P3 LOP3.LUT R2, R2, R23, RZ, 0x3c, !PT ;  /* 0x0000001702023212 */ /* 0x000fc600078e3cff */
        /* <DEDUP_REMOVED lines=33> */
[----:B------:R-:W-:-:S04]  /*0d10*/  UIADD3 UR4, UPT, UPT, UR4, 0x10, URZ ;  /* 0x0000001004047890 */ /* 0x000fc8000fffe0ff */
[----:B------:R-:W-:Y:S01]  /*0d20*/  UISETP.NE.AND UP0, UPT, UR4, 0x20, UPT ;  /* 0x000000200400788c */ /* 0x000fe2000bf05270 */
[----:B---3--:R-:W-:Y:S02]  /*0d30*/  @P0 LOP3.LUT R5, R5, R26, RZ, 0x3c, !PT ;  /* 0x0000001a05050212 */ /* 0x008fe400078e3cff */
[----:B----4-:R-:W-:Y:S02]  /*0d40*/  @P0 LOP3.LUT R7, R7, R24, RZ, 0x3c, !PT ;  /* 0x0000001807070212 */ /* 0x010fe400078e3cff */
[----:B------:R-:W-:Y:S02]  /*0d50*/  @P0 LOP3.LUT R4, R4, R21, RZ, 0x3c, !PT ;  /* 0x0000001504040212 */ /* 0x000fe400078e3cff */
[----:B------:R-:W-:Y:S02]  /*0d60*/  @P0 LOP3.LUT R2, R2, R23, RZ, 0x3c, !PT ;  /* 0x0000001702020212 */ /* 0x000fe400078e3cff */
[----:B--2---:R-:W-:-:S04]  /*0d70*/  @P6 LOP3.LUT R3, R3, R22, RZ, 0x3c, !PT ;  /* 0x0000001603036212 */ /* 0x004fc800078e3cff */
[----:B------:R-:W-:Y:S01]  /*0d80*/  @P0 LOP3.LUT R3, R3, R28, RZ, 0x3c, !PT ;  /* 0x0000001c03030212 */ /* 0x000fe200078e3cff */
[----:B------:R-:W-:Y:S06]  /*0d90*/  BRA.U UP0, `(.L_x_4) ;  /* 0xfffffff5004c7547 */ /* 0x000fec000b83ffff */
[----:B------:R-:W-:-:S05]  /*0da0*/  VIADD R18, R18, 0x1 ;  /* 0x0000000112127836 */ /* 0x000fca0000000000 */
[----:B------:R-:W-:-:S13]  /*0db0*/  ISETP.NE.AND P0, PT, R18, 0x5, PT ;  /* 0x000000051200780c */ /* 0x000fda0003f05270 */
[----:B------:R-:W-:Y:S05]  /*0dc0*/  @P0 BRA `(.L_x_5) ;  /* 0xfffffff400300947 */ /* 0x000fea000383ffff */
[----:B------:R0:W-:Y:S01]  /*0dd0*/  STL [R1+0x4], R7 ;  /* 0x0000040701007387 */ /* 0x0001e20000100800 */
[----:B------:R-:W-:-:S03]  /*0de0*/  ISETP.NE.U32.AND P0, PT, R20, 0x1, PT ;  /* 0x000000011400780c */ /* 0x000fc60003f05070 */
[----:B------:R0:W-:Y:S01]  /*0df0*/  STL.64 [R1+0x8], R4 ;  /* 0x0000080401007387 */ /* 0x0001e20000100a00 */
[----:B------:R-:W-:-:S03]  /*0e00*/  ISETP.NE.AND.EX P0, PT, RZ, RZ, PT, P0 ;  /* 0x000000ffff00720c */ /* 0x000fc60003f05300 */
[----:B------:R0:W-:Y:S10]  /*0e10*/  STL.64 [R1+0x10], R2 ;  /* 0x0000100201007387 */ /* 0x0001f40000100a00 */
[----:B------:R-:W-:Y:S05]  /*0e20*/  @!P0 BRA `(.L_x_3) ;  /* 0x0000001800048947 */ /* 0x000fea0003800000 */
[----:B------:R-:W-:Y:S01]  /*0e30*/  UMOV UR4, URZ ;  /* 0x000000ff00047c82 */ /* 0x000fe20008000000 */
[----:B------:R-:W-:Y:S01]  /*0e40*/  UMOV UR5, URZ ;  /* 0x000000ff00057c82 */ /* 0x000fe20008000000 */
[----:B------:R-:W-:Y:S02]  /*0e50*/  IMAD.MOV.U32 R18, RZ, RZ, RZ ;  /* 0x000000ffff127224 */ /* 0x000fe400078e00ff */
[----:B0-----:R-:W-:Y:S02]  /*0e60*/  IMAD.MOV.U32 R7, RZ, RZ, RZ ;  /* 0x000000ffff077224 */ /* 0x001fe400078e00ff */
[----:B------:R-:W-:Y:S02]  /*0e70*/  IMAD.U32 R3, RZ, RZ, UR4 ;  /* 0x00000004ff037e24 */ /* 0x000fe4000f8e00ff */
[----:B------:R-:W-:Y:S02]  /*0e80*/  IMAD.U32 R2, RZ, RZ, UR5 ;  /* 0x00000005ff027e24 */ /* 0x000fe4000f8e00ff */
[----:B------:R-:W-:-:S02]  /*0e90*/  IMAD.U32 R5, RZ, RZ, UR4 ;  /* 0x00000004ff057e24 */ /* 0x000fc4000f8e00ff */
[----:B------:R-:W-:-:S07]  /*0ea0*/  IMAD.U32 R4, RZ, RZ, UR5 ;  /* 0x00000005ff047e24 */ /* 0x000fce000f8e00ff */
.L_x_7:
[----:B------:R-:W-:-:S06]  /*0eb0*/  IMAD R17, R18, 0x4, R1 ;  /* 0x0000000412117824 */ /* 0x000fcc00078e0201 */
[----:B------:R-:W5:Y:S01]  /*0ec0*/  LDL R17, [R17+0x4] ;  /* 0x0000040011117983 */ /* 0x000f620000100800 */
[----:B------:R-:W-:Y:S01]  /*0ed0*/  IMAD.SHL.U32 R19, R18, 0x20, RZ ;  /* 0x0000002012137824 */ /* 0x000fe200078e00ff */
[----:B------:R-:W-:-:S06]  /*0ee0*/  UMOV UR4, URZ ;  /* 0x000000ff00047c82 */ /* 0x000fcc0008000000 */
.L_x_6:
        /* <DEDUP_REMOVED lines=181> */
[----:B------:R-:W-:Y:S05]  /*1a40*/  @P0 BRA `(.L_x_3) ;  /* 0x0000000800fc0947 */ /* 0x000fea0003800000 */
[----:B------:R-:W-:Y:S01]  /*1a50*/  UMOV UR4, URZ ;  /* 0x000000ff00047c82 */ /* 0x000fe20008000000 */
[----:B------:R-:W-:Y:S01]  /*1a60*/  UMOV UR5, URZ ;  /* 0x000000ff00057c82 */ /* 0x000fe20008000000 */
[----:B------:R-:W-:Y:S02]  /*1a70*/  IMAD.MOV.U32 R18, RZ, RZ, RZ ;  /* 0x000000ffff127224 */ /* 0x000fe400078e00ff */
[----:B--2---:R-:W-:Y:S02]  /*1a80*/  IMAD.MOV.U32 R7, RZ, RZ, RZ ;  /* 0x000000ffff077224 */ /* 0x004fe400078e00ff */
[----:B------:R-:W-:Y:S02]  /*1a90*/  IMAD.U32 R3, RZ, RZ, UR4 ;  /* 0x00000004ff037e24 */ /* 0x000fe4000f8e00ff */
[----:B------:R-:W-:Y:S02]  /*1aa0*/  IMAD.U32 R2, RZ, RZ, UR5 ;  /* 0x00000005ff027e24 */ /* 0x000fe4000f8e00ff */
[----:B------:R-:W-:-:S02]  /*1ab0*/  IMAD.U32 R5, RZ, RZ, UR4 ;  /* 0x00000004ff057e24 */ /* 0x000fc4000f8e00ff */
[----:B------:R-:W-:-:S07]  /*1ac0*/  IMAD.U32 R4, RZ, RZ, UR5 ;  /* 0x00000005ff047e24 */ /* 0x000fce000f8e00ff */
.L_x_9:
[----:B------:R-:W-:-:S06]  /*1ad0*/  IMAD R17, R18, 0x4, R1 ;  /* 0x0000000412117824 */ /* 0x000fcc00078e0201 */
[----:B------:R-:W5:Y:S01]  /*1ae0*/  LDL R17, [R17+0x4] ;  /* 0x0000040011117983 */ /* 0x000f620000100800 */
[----:B------:R-:W-:Y:S01]  /*1af0*/  IMAD.SHL.U32 R19, R18, 0x20, RZ ;  /* 0x0000002012137824 */ /* 0x000fe200078e00ff */
[----:B------:R-:W-:-:S06]  /*1b00*/  UMOV UR4, URZ ;  /* 0x000000ff00047c82 */ /* 0x000fcc0008000000 */
.L_x_8:
        /* <DEDUP_REMOVED lines=10> */
[----:B------:R-:W4:Y:S04]  /*1bb0*/  @!P0 LDG.E R20, desc[UR6][R10.64] ;  /* 0x000000060a148981 */ /* 0x000f28000c1e1900 */
[----:B------:R-:W4:Y:S04]  /*1bc0*/  @P3 LDG.E R21, desc[UR6][R10.64+0x4c] ;  /* 0x00004c060a153981 */ /* 0x000f28000c1e1900 */
[----:B------:R-:W4:Y:S04]  /*1bd0*/  @!P0 LDG.E R23, desc[UR6][R10.64+0xc] ;  /* 0x00000c060a178981 */ /* 0x000f28000c1e1900 */
[----:B------:R-:W4:Y:S01]  /*1be0*/  @P4 LDG.E R25, desc[UR6][R10.64+0x54] ;  /* 0x000054060a194981 */ /* 0x000f22000c1e1900 */
[----:B--2---:R-:W-:-:S03]  /*1bf0*/  @!P0 LOP3.LUT R3, R3, R22, RZ, 0x3c, !PT ;  /* 0x0000001603038212 */ /* 0x004fc600078e3cff */
[----:B------:R-:W2:Y:S01]  /*1c00*/  @P4 LDG.E R22, desc[UR6][R10.64+0x60] ;  /* 0x000060060a164981 */ /* 0x000ea2000c1e1900 */
[----:B---3--:R-:W-:-:S03]  /*1c10*/  @P1 LOP3.LUT R3, R3, R26, RZ, 0x3c, !PT ;  /* 0x0000001a03031212 */ /* 0x008fc600078e3cff */
[----:B------:R-:W3:Y:S01]  /*1c20*/  @P5 LDG.E R26, desc[UR6][R10.64+0x74] ;  /* 0x000074060a1a5981 */ /* 0x000ee2000c1e1900 */
[----:B----4-:R-:W-:Y:S02]  /*1c30*/  @P2 LOP3.LUT R3, R3, R28, RZ, 0x3c, !PT ;  /* 0x0000001c03032212 */ /* 0x010fe400078e3cff */
[----:B------:R-:W-:Y:S02]  /*1c40*/  @!P0 LOP3.LUT R7, R7, R20, RZ, 0x3c, !PT ;  /* 0x0000001407078212 */ /* 0x000fe400078e3cff */
[----:B------:R-:W4:Y:S01]  /*1c50*/  @!P0 LDG.E R20, desc[UR6][R10.64+0x8] ;  /* 0x000008060a148981 */ /* 0x000f22000c1e1900 */
[----:B------:R-:W-:-:S03]  /*1c60*/  @P3 LOP3.LUT R3, R3, R21, RZ, 0x3c, !PT ;  /* 0x0000001503033212 */ /* 0x000fc600078e3cff */
[----:B------:R-:W3:Y:S01]  /*1c70*/  @!P0 LDG.E R21, desc[UR6][R10.64+0x4] ;  /* 0x000004060a158981 */ /* 0x000ee2000c1e1900 */
[----:B------:R-:W-:-:S03]  /*1c80*/  @!P0 LOP3.LUT R2, R2, R23, RZ, 0x3c, !PT ;  /* 0x0000001702028212 */ /* 0x000fc600078e3cff */
[----:B------:R-:W3:Y:S01]  /*1c90*/  @P1 LDG.E R23, desc[UR6][R10.64+0x20] ;  /* 0x000020060a171981 */ /* 0x000ee2000c1e1900 */
[----:B--2---:R-:W-:-:S03]  /*1ca0*/  @P4 LOP3.LUT R3, R3, R22, RZ, 0x3c, !PT ;  /* 0x0000001603034212 */ /* 0x004fc600078e3cff */
[----:B------:R-:W2:Y:S01]  /*1cb0*/  @P1 LDG.E R22, desc[UR6][R10.64+0x1c] ;  /* 0x00001c060a161981 */ /* 0x000ea2000c1e1900 */
[----:B----4-:R-:W-:-:S03]  /*1cc0*/  @!P0 LOP3.LUT R5, R5, R20, RZ, 0x3c, !PT ;  /* 0x0000001405058212 */ /* 0x010fc600078e3cff */
[----:B------:R-:W4:Y:S01]  /*1cd0*/  @P1 LDG.E R20, desc[UR6][R10.64+0x14] ;  /* 0x000014060a141981 */ /* 0x000f22000c1e1900 */
[----:B---3--:R-:W-:-:S03]  /*1ce0*/  @!P0 LOP3.LUT R4, R4, R21, RZ, 0x3c, !PT ;  /* 0x0000001504048212 */ /* 0x008fc600078e3cff */
[----:B------:R-:W3:Y:S01]  /*1cf0*/  @P1 LDG.E R21, desc[UR6][R10.64+0x18] ;  /* 0x000018060a151981 */ /* 0x000ee2000c1e1900 */
[----:B------:R-:W-:-:S03]  /*1d00*/  @P5 LOP3.LUT R3, R3, R26, RZ, 0x3c, !PT ;  /* 0x0000001a03035212 */ /* 0x000fc600078e3cff */
[----:B------:R-:W3:Y:S01]  /*1d10*/  @P6 LDG.E R26, desc[UR6][R10.64+0x88] ;  /* 0x000088060a1a6981 */ /* 0x000ee2000c1e1900 */
[----:B------:R-:W-:-:S03]  /*1d20*/  @P1 LOP3.LUT R2, R2, R23, RZ, 0x3c, !PT ;  /* 0x0000001702021212 */ /* 0x000fc600078e3cff */
[----:B------:R-:W3:Y:S01]  /*1d30*/  @P2 LDG.E R23, desc[UR6][R10.64+0x34] ;  /* 0x000034060a172981 */ /* 0x000ee2000c1e1900 */
[----:B--2---:R-:W-:-:S03]  /*1d40*/  @P1 LOP3.LUT R5, R5, R22, RZ, 0x3c, !PT ;  /* 0x0000001605051212 */ /* 0x004fc600078e3cff */
[----:B------:R-:W2:Y:S01]  /*1d50*/  @P2 LDG.E R22, desc[UR6][R10.64+0x30] ;  /* 0x000030060a162981 */ /* 0x000ea2000c1e1900 */
[----:B----4-:R-:W-:-:S03]  /*1d60*/  @P1 LOP3.LUT R7, R7, R20, RZ, 0x3c, !PT ;  /* 0x0000001407071212 */ /* 0x010fc600078e3cff */
[----:B------:R-:W4:Y:S01]  /*1d70*/  @P2 LDG.E R20, desc[UR6][R10.64+0x28] ;  /* 0x000028060a142981 */ /* 0x000f22000c1e1900 */
[----:B---3--:R-:W-:-:S03]  /*1d80*/  @P1 LOP3.LUT R4, R4, R21, RZ, 0x3c, !PT ;  /* 0x0000001504041212 */ /* 0x008fc600078e3cff */
        /* <DEDUP_REMOVED lines=21> */
[----:B------:R-:W-:Y:S02]  /*1ee0*/  @P4 LOP3.LUT R4, R4, R25, RZ, 0x3c, !PT ;  /* 0x0000001904044212 */ /* 0x000fe400078e3cff */
[----:B------:R-:W-:Y:S01]  /*1ef0*/  LOP3.LUT P0, RZ, R24, 0x80, RZ, 0xc0, !PT ;  /* 0x0000008018ff7812 */ /* 0x000fe2000780c0ff */
        /* <DEDUP_REMOVED lines=20> */
[----:B------:R-:W-:Y:S02]  /*2040*/  @P0 LOP3.LUT R3, R3, R26, RZ, 0x3c, !PT ;  /* 0x0000001a03030212 */ /* 0x000fe400078e3cff */
[----:B------:R-:W-:Y:S02]  /*2050*/  @P0 LOP3.LUT R2, R2, R23, RZ, 0x3c, !PT ;  /* 0x0000001702020212 */ /* 0x000fe400078e3cff */
[----:B--2---:R-:W-:Y:S02]  /*2060*/  @P0 LOP3.LUT R5, R5, R22, RZ, 0x3c, !PT ;  /* 0x0000001605050212 */ /* 0x004fe400078e3cff */
[----:B----4-:R-:W-:Y:S02]  /*2070*/  @P0 LOP3.LUT R7, R7, R20, RZ, 0x3c, !PT ;  /* 0x0000001407070212 */ /* 0x010fe400078e3cff */
[----:B---3--:R-:W-:-:S02]  /*2080*/  @P0 LOP3.LUT R4, R4, R21, RZ, 0x3c, !PT ;  /* 0x0000001504040212 */ /* 0x008fc400078e3cff */
[----:B------:R-:W-:-:S13]  /*2090*/  R2P PR, R24.B1, 0x7f ;  /* 0x0000007f18007804 */ /* 0x000fda0000001000 */
[----:B------:R-:W2:Y:S04]  /*20a0*/  @P0 LDG.E R20, desc[UR6][R10.64+0xa0] ;  /* 0x0000a0060a140981 */ /* 0x000ea8000c1e1900 */
[----:B------:R-:W3:Y:S04]  /*20b0*/  @P0 LDG.E R22, desc[UR6][R10.64+0xa8] ;  /* 0x0000a8060a160981 */ /* 0x000ee8000c1e1900 */
[----:B------:R-:W4:Y:S04]  /*20c0*/  @P0 LDG.E R21, desc[UR6][R10.64+0xa4] ;  /* 0x0000a4060a150981 */ /* 0x000f28000c1e1900 */
        /* <DEDUP_REMOVED lines=13> */
[----:B--2---:R-:W-:Y:S02]  /*21a0*/  @P0 LOP3.LUT R3, R3, R20, RZ, 0x3c, !PT ;  /* 0x0000001403030212 */ /* 0x004fe400078e3cff */
[----:B------:R-:W-:Y:S01]  /*21b0*/  LOP3.LUT P0, RZ, R24, 0x8000, RZ, 0xc0, !PT ;  /* 0x0000800018ff7812 */ /* 0x000fe2000780c0ff */
[----:B------:R-:W2:Y:S01]  /*21c0*/  @P2 LDG.E R20, desc[UR6][R10.64+0xd8] ;  /* 0x0000d8060a142981 */ /* 0x000ea2000c1e1900 */
[----:B---3--:R-:W-:-:S03]  /*21d0*/  @P1 LOP3.LUT R7, R7, R22, RZ, 0x3c, !PT ;  /* 0x0000001607071212 */ /* 0x008fc600078e3cff */
[----:B------:R-:W3:Y:S04]  /*21e0*/  @P1 LDG.E R22, desc[UR6][R10.64+0xc4] ;  /* 0x0000c4060a161981 */ /* 0x000ee8000c1e1900 */
[----:B------:R-:W2:Y:S01]  /*21f0*/  @P2 LDG.E R24, desc[UR6][R10.64+0xc8] ;  /* 0x0000c8060a182981 */ /* 0x000ea2000c1e1900 */
[----:B------:R-:W-:Y:S02]  /*2200*/  @P1 LOP3.LUT R4, R4, R25, RZ, 0x3c, !PT ;  /* 0x0000001904041212 */ /* 0x000fe400078e3cff */
[----:B----4-:R-:W-:Y:S01]  /*2210*/  @P1 LOP3.LUT R2, R2, R21, RZ, 0x3c, !PT ;  /* 0x0000001502021212 */ /* 0x010fe200078e3cff */
[----:B------:R-:W4:Y:S01]  /*2220*/  @P2 LDG.E R25, desc[UR6][R10.64+0xd4] ;  /* 0x0000d4060a192981 */ /* 0x000f22000c1e1900 */
[----:B------:R-:W-:-:S03]  /*2230*/  @P2 LOP3.LUT R4, R4, R23, RZ, 0x3c, !PT ;  /* 0x0000001704042212 */ /* 0x000fc600078e3cff */
[----:B------:R-:W4:Y:S01]  /*2240*/  @P3 LDG.E R21, desc[UR6][R10.64+0xe0] ;  /* 0x0000e0060a153981 */ /* 0x000f22000c1e1900 */
[----:B------:R-:W-:-:S03]  /*2250*/  @P2 LOP3.LUT R5, R5, R26, RZ, 0x3c, !PT ;  /* 0x0000001a05052212 */ /* 0x000fc600078e3cff */
[----:B------:R-:W4:Y:S04]  /*2260*/  @P3 LDG.E R23, desc[UR6][R10.64+0xe8] ;  /* 0x0000e8060a173981 */ /* 0x000f28000c1e1900 */
[----:B------:R-:W4:Y:S01]  /*2270*/  @P3 LDG.E R26, desc[UR6][R10.64+0xec] ;  /* 0x0000ec060a1a3981 */ /* 0x000f22000c1e1900 */
[----:B---3--:R-:W-:-:S03]  /*2280*/  @P1 LOP3.LUT R3, R3, R22, RZ, 0x3c, !PT ;  /* 0x0000001603031212 */ /* 0x008fc600078e3cff */
[----:B------:R-:W3:Y:S01]  /*2290*/  @P3 LDG.E R22, desc[UR6][R10.64+0xdc] ;  /* 0x0000dc060a163981 */ /* 0x000ee2000c1e1900 */
[----:B--2---:R-:W-:-:S03]  /*22a0*/  @P2 LOP3.LUT R7, R7, R24, RZ, 0x3c, !PT ;  /* 0x0000001807072212 */ /* 0x004fc600078e3cff */
[----:B------:R-:W2:Y:S01]  /*22b0*/  @P3 LDG.E R24, desc[UR6][R10.64+0xe4] ;  /* 0x0000e4060a183981 */ /* 0x000ea2000c1e1900 */
[----:B------:R-:W-:Y:S02]  /*22c0*/  @P2 LOP3.LUT R3, R3, R20, RZ, 0x3c, !PT ;  /* 0x0000001403032212 */ /* 0x000fe400078e3cff */
[----:B----4-:R-:W-:Y:S01]  /*22d0*/  @P2 LOP3.LUT R2, R2, R25, RZ, 0x3c, !PT ;  /* 0x0000001902022212 */ /* 0x010fe200078e3cff */
[----:B------:R-:W4:Y:S01]  /*22e0*/  @P4 LDG.E R20, desc[UR6][R10.64+0xf0] ;  /* 0x0000f0060a144981 */ /* 0x000f22000c1e1900 */
[----:B------:R-:W-:-:S03]  /*22f0*/  @P3 LOP3.LUT R4, R4, R21, RZ, 0x3c, !PT ;  /* 0x0000001504043212 */ /* 0x000fc600078e3cff */
        /* <DEDUP_REMOVED lines=10> */
[----:B----4-:R-:W-:-:S03]  /*23a0*/  @P4 LOP3.LUT R7, R7, R20, RZ, 0x3c, !PT ;  /* 0x0000001407074212 */ /* 0x010fc600078e3cff */
[----:B------:R-:W4:Y:S01]  /*23b0*/  @P5 LDG.E R20, desc[UR6][R10.64+0x10c] ;  /* 0x00010c060a145981 */ /* 0x000f22000c1e1900 */
[----:B------:R-:W-:-:S03]  /*23c0*/  @P4 LOP3.LUT R4, R4, R21, RZ, 0x3c, !PT ;  /* 0x0000001504044212 */ /* 0x000fc600078e3cff */
[----:B------:R-:W4:Y:S01]  /*23d0*/  @P5 LDG.E R21, desc[UR6][R10.64+0x110] ;  /* 0x000110060a155981 */ /* 0x000f22000c1e1900 */
[----:B------:R-:W-:-:S03]  /*23e0*/  @P4 LOP3.LUT R2, R2, R23, RZ, 0x3c, !PT ;  /* 0x0000001702024212 */ /* 0x000fc600078e3cff */
[----:B------:R-:W4:Y:S01]  /*23f0*/  @P6 LDG.E R23, desc[UR6][R10.64+0x11c] ;  /* 0x00011c060a176981 */ /* 0x000f22000c1e1900 */
[----:B------:R-:W-:-:S03]  /*2400*/  @P5 LOP3.LUT R7, R7, R26, RZ, 0x3c, !PT ;  /* 0x0000001a07075212 */ /* 0x000fc600078e3cff */
        /* <DEDUP_REMOVED lines=9> */
[----:B------:R-:W4:Y:S04]  /*24a0*/  @P6 LDG.E R21, desc[UR6][R10.64+0x124] ;  /* 0x000124060a156981 */ /* 0x000f28000c1e1900 */
[----:B------:R-:W4:Y:S01]  /*24b0*/  @P6 LDG.E R20, desc[UR6][R10.64+0x128] ;  /* 0x000128060a146981 */ /* 0x000f22000c1e1900 */
[----:B------:R-:W-:Y:S02]  /*24c0*/  @P6 LOP3.LUT R4, R4, R23, RZ, 0x3c, !PT ;  /* 0x0000001704046212 */ /* 0x000fe400078e3cff */
[----:B------:R-:W-:Y:S01]  /*24d0*/  @P6 LOP3.LUT R5, R5, R26, RZ, 0x3c, !PT ;  /* 0x0000001a05056212 */ /* 0x000fe200078e3cff */
[----:B------:R-:W4:Y:S04]  /*24e0*/  @P0 LDG.E R23, desc[UR6][R10.64+0x130] ;  /* 0x000130060a170981 */ /* 0x000f28000c1e1900 */
[----:B------:R-:W4:Y:S01]  /*24f0*/  @P0 LDG.E R26, desc[UR6][R10.64+0x13c] ;  /* 0x00013c060a1a0981 */ /* 0x000f22000c1e1900 */
[----:B---3--:R-:W-:-:S03]  /*2500*/  @P5 LOP3.LUT R3, R3, R22, RZ, 0x3c, !PT ;  /* 0x0000001603035212 */ /* 0x008fc600078e3cff */
[----:B------:R-:W3:Y:S01]  /*2510*/  @P0 LDG.E R22, desc[UR6][R10.64+0x12c] ;  /* 0x00012c060a160981 */ /* 0x000ee2000c1e1900 */
[----:B--2---:R-:W-:-:S03]  /*2520*/  @P6 LOP3.LUT R7, R7, R24, RZ, 0x3c, !PT ;  /* 0x0000001807076212 */ /* 0x004fc600078e3cff */
[----:B------:R-:W2:Y:S01]  /*2530*/  @P0 LDG.E R24, desc[UR6][R10.64+0x134] ;  /* 0x000134060a180981 */ /* 0x000ea2000c1e1900 */
[----:B------:R-:W-:-:S04]  /*2540*/  UIADD3 UR4, UPT, UPT, UR4, 0x10, URZ ;  /* 0x0000001004047890 */ /* 0x000fc8000fffe0ff */
[----:B------:R-:W-:Y:S01]  /*2550*/  UISETP.NE.AND UP0, UPT, UR4, 0x20, UPT ;  /* 0x000000200400788c */ /* 0x000fe2000bf05270 */
[----:B----4-:R-:W-:Y:S02]  /*2560*/  @P6 LOP3.LUT R2, R2, R21, RZ, 0x3c, !PT ;  /* 0x0000001502026212 */ /* 0x010fe400078e3cff */
[----:B------:R-:W-:Y:S02]  /*2570*/  @P6 LOP3.LUT R3, R3, R20, RZ, 0x3c, !PT ;  /* 0x0000001403036212 */ /* 0x000fe400078e3cff */
[----:B------:R-:W-:Y:S02]  /*2580*/  @P0 LOP3.LUT R2, R2, R25, RZ, 0x3c, !PT ;  /* 0x0000001902020212 */ /* 0x000fe400078e3cff */
[----:B------:R-:W-:Y:S02]  /*2590*/  @P0 LOP3.LUT R4, R4, R23, RZ, 0x3c, !PT ;  /* 0x0000001704040212 */ /* 0x000fe400078e3cff */
[----:B------:R-:W-:Y:S02]  /*25a0*/  @P0 LOP3.LUT R3, R3, R26, RZ, 0x3c, !PT ;  /* 0x0000001a03030212 */ /* 0x000fe400078e3cff */
[----:B---3--:R-:W-:-:S02]  /*25b0*/  @P0 LOP3.LUT R7, R7, R22, RZ, 0x3c, !PT ;  /* 0x0000001607070212 */ /* 0x008fc400078e3cff */
[----:B--2---:R-:W-:Y:S01]  /*25c0*/  @P0 LOP3.LUT R5, R5, R24, RZ, 0x3c, !PT ;  /* 0x0000001805050212 */ /* 0x004fe200078e3cff */
[----:B------:R-:W-:Y:S06]  /*25d0*/  BRA.U UP0, `(.L_x_8) ;  /* 0xfffffff5004c7547 */ /* 0x000fec000b83ffff */
[----:B------:R-:W-:-:S05]  /*25e0*/  VIADD R18, R18, 0x1 ;  /* 0x0000000112127836 */ /* 0x000fca0000000000 */
[----:B------:R-:W-:-:S13]  /*25f0*/  ISETP.NE.AND P0, PT, R18, 0x5, PT ;  /* 0x000000051200780c */ /* 0x000fda0003f05270 */
[----:B------:R-:W-:Y:S05]  /*2600*/  @P0 BRA `(.L_x_9) ;  /* 0xfffffff400300947 */ /* 0x000fea000383ffff */
[----:B------:R3:W-:Y:S04]  /*2610*/  STL [R1+0x4], R7 ;  /* 0x0000040701007387 */ /* 0x0007e80000100800 */
[----:B------:R3:W-:Y:S04]  /*2620*/  STL.64 [R1+0x8], R4 ;  /* 0x0000080401007387 */ /* 0x0007e80000100a00 */
[----:B------:R3:W-:Y:S02]  /*2630*/  STL.64 [R1+0x10], R2 ;  /* 0x0000100201007387 */ /* 0x0007e40000100a00 */
.L_x_3:
[----:B------:R-:W-:Y:S05]  /*2640*/  BSYNC.RECONVERGENT B1 ;  /* 0x0000000000017941 */ /* 0x000fea0003800200 */
.L_x_2:
[C---:B------:R-:W-:Y:S01]  /*2650*/  ISETP.GT.U32.AND P0, PT, R13.reuse, 0x3, PT ;  /* 0x000000030d00780c */ /* 0x040fe20003f04070 */
[----:B------:R-:W-:Y:S01]  /*2660*/  VIADD R12, R12, 0x1 ;  /* 0x000000010c0c7836 */ /* 0x000fe20000000000 */
[--C-:B------:R-:W-:Y:S02]  /*2670*/  SHF.R.U64 R13, R13, 0x2, R0.reuse ;  /* 0x000000020d0d7819 */ /* 0x100fe40000001200 */
[----:B------:R-:W-:Y:S02]  /*2680*/  ISETP.GT.U32.AND.EX P0, PT, R0, RZ, PT, P0 ;  /* 0x000000ff0000720c */ /* 0x000fe40003f04100 */
[----:B------:R-:W-:-:S11]  /*2690*/  SHF.R.U32.HI R0, RZ, 0x2, R0 ;  /* 0x00000002ff007819 */ /* 0x000fd60000011600 */
[----:B------:R-:W-:Y:S05]  /*26a0*/  @P0 BRA `(.L_x_10) ;  /* 0xffffffd800cc0947 */ /* 0x000fea000383ffff */
.L_x_1:
[----:B------:R-:W-:Y:S05]  /*26b0*/  BSYNC.RECONVERGENT B0 ;  /* 0x0000000000007941 */ /* 0x000fea0003800200 */
.L_x_0:
[----:B------:R-:W4:Y:S01]  /*26c0*/  LDCU.64 UR4, c[0x0][0x388] ;  /* 0x00007100ff0477ac */ /* 0x000f220008000a00 */
[----:B------:R-:W0:Y:S01]  /*26d0*/  LDC.64 R8, c[0x0][0x380] ;  /* 0x0000e000ff087b82 */ /* 0x000e220000000a00 */
[----:B------:R-:W-:Y:S01]  /*26e0*/  BSSY.RECONVERGENT B0, `(.L_x_11) ;  /* 0x000002d000007945 */ /* 0x000fe20003800200 */
[----:B------:R-:W-:Y:S02]  /*26f0*/  IMAD.MOV.U32 R0, RZ, RZ, RZ ;  /* 0x000000ffff007224 */ /* 0x000fe400078e00ff */
[----:B------:R-:W-:Y:S01]  /*2700*/  IMAD.MOV.U32 R11, RZ, RZ, RZ ;  /* 0x000000ffff0b7224 */ /* 0x000fe200078e00ff */
[----:B----4-:R-:W-:-:S04]  /*2710*/  ISETP.GE.U32.AND P0, PT, R15, UR4, PT ;  /* 0x000000040f007c0c */ /* 0x010fc8000bf06070 */
[----:B------:R-:W-:-:S13]  /*2720*/  ISETP.GE.U32.AND.EX P0, PT, R16, UR5, PT, P0 ;  /* 0x0000000510007c0c */ /* 0x000fda000bf06100 */
[----:B------:R-:W-:Y:S05]  /*2730*/  @P0 BRA `(.L_x_12) ;  /* 0x00000000009c0947 */ /* 0x000fea0003800000 */
[----:B------:R-:W-:Y:S02]  /*2740*/  IMAD.MOV.U32 R17, RZ, RZ, R4 ;  /* 0x000000ffff117224 */ /* 0x000fe400078e0004 */
[----:B------:R-:W-:Y:S02]  /*2750*/  IMAD.MOV.U32 R0, RZ, RZ, RZ ;  /* 0x000000ffff007224 */ /* 0x000fe400078e00ff */
[----:B------:R-:W-:-:S07]  /*2760*/  IMAD.MOV.U32 R11, RZ, RZ, RZ ;  /* 0x000000ffff0b7224 */ /* 0x000fce00078e00ff */
.L_x_13:
[----:B0123--:R-:W-:Y:S02]  /*2770*/  SHF.R.U32.HI R4, RZ, 0x2, R7 ;  /* 0x00000002ff047819 */ /* 0x00ffe40000011607 */
[----:B------:R-:W-:Y:S02]  /*2780*/  SHF.R.U32.HI R12, RZ, 0x2, R17 ;  /* 0x00000002ff0c7819 */ /* 0x000fe40000011611 */
[----:B------:R-:W-:Y:S01]  /*2790*/  LOP3.LUT R4, R4, R7, RZ, 0x3c, !PT ;  /* 0x0000000704047212 */ /* 0x000fe200078e3cff */
[----:B------:R-:W-:Y:S01]  /*27a0*/  IMAD.SHL.U32 R7, R3, 0x10, RZ ;  /* 0x0000001003077824 */ /* 0x000fe200078e00ff */
[----:B------:R-:W-:Y:S02]  /*27b0*/  LOP3.LUT R12, R12, R17, RZ, 0x3c, !PT ;  /* 0x000000110c0c7212 */ /* 0x000fe400078e3cff */
[----:B------:R-:W-:Y:S01]  /*27c0*/  IADD3 R15, P0, PT, R14, R15, RZ ;  /* 0x0000000f0e0f7210 */ /* 0x000fe20007f1e0ff */
[----:B------:R-:W-:-:S04]  /*27d0*/  IMAD.SHL.U32 R10, R4, 0x2, RZ ;  /* 0x00000002040a7824 */ /* 0x000fc800078e00ff */
[----:B------:R-:W-:Y:S01]  /*27e0*/  IMAD.X R16, RZ, RZ, R16, P0 ;  /* 0x000000ffff107224 */ /* 0x000fe200000e0610 */
[----:B------:R-:W-:Y:S01]  /*27f0*/  LOP3.LUT R10, R4, R10, R7, 0x96, !PT ;  /* 0x0000000a040a7212 */ /* 0x000fe200078e9607 */
[----:B------:R-:W-:Y:S01]  /*2800*/  IMAD.MOV.U32 R4, RZ, RZ, R2 ;  /* 0x000000ffff047224 */ /* 0x000fe200078e0002 */
[----:B------:R-:W-:Y:S02]  /*2810*/  ISETP.GE.U32.AND P0, PT, R15, UR4, PT ;  /* 0x000000040f007c0c */ /* 0x000fe4000bf06070 */
[----:B------:R-:W-:Y:S01]  /*2820*/  LOP3.LUT R2, R10, R3, RZ, 0x3c, !PT ;  /* 0x000000030a027212 */ /* 0x000fe200078e3cff */
[----:B------:R-:W-:Y:S01]  /*2830*/  IMAD.SHL.U32 R10, R12, 0x2, RZ ;  /* 0x000000020c0a7824 */ /* 0x000fe200078e00ff */
[----:B------:R-:W-:-:S03]  /*2840*/  ISETP.GE.U32.AND.EX P0, PT, R16, UR5, PT, P0 ;  /* 0x0000000510007c0c */ /* 0x000fc6000bf06100 */
[----:B------:R-:W-:-:S05]  /*2850*/  IMAD.SHL.U32 R7, R2, 0x10, RZ ;  /* 0x0000001002077824 */ /* 0x000fca00078e00ff */
[----:B------:R-:W-:Y:S01]  /*2860*/  LOP3.LUT R13, R12, R10, R7, 0x96, !PT ;  /* 0x0000000a0c0d7212 */ /* 0x000fe200078e9607 */
[----:B------:R-:W-:Y:S01]  /*2870*/  IMAD.MOV.U32 R12, RZ, RZ, 0x2f800000 ;  /* 0x2f800000ff0c7424 */ /* 0x000fe200078e00ff */
[C---:B------:R-:W-:Y:S01]  /*2880*/  IADD3 R7, PT, PT, R6.reuse, 0x587c5, R2 ;  /* 0x000587c506077810 */ /* 0x040fe20007ffe002 */
[----:B------:R-:W-:Y:S01]  /*2890*/  VIADD R6, R6, 0xb0f8a ;  /* 0x000b0f8a06067836 */ /* 0x000fe20000000000 */
[----:B------:R-:W-:Y:S02]  /*28a0*/  LOP3.LUT R13, R13, R2, RZ, 0x3c, !PT ;  /* 0x000000020d0d7212 */ /* 0x000fe400078e3cff */
[----:B------:R-:W-:-:S03]  /*28b0*/  I2FP.F32.U32 R7, R7 ;  /* 0x0000000700077245 */ /* 0x000fc60000201000 */
[----:B------:R-:W-:Y:S02]  /*28c0*/  IMAD.IADD R10, R13, 0x1, R6 ;  /* 0x000000010d0a7824 */ /* 0x000fe400078e0206 */
[----:B------:R-:W-:-:S03]  /*28d0*/  FFMA R7, R7, R12, 1.1641532182693481445e-10 ;  /* 0x2f00000007077423 */ /* 0x000fc6000000000c */
[----:B------:R-:W-:-:S05]  /*28e0*/  I2FP.F32.U32 R10, R10 ;  /* 0x0000000a000a7245 */ /* 0x000fca0000201000 */
[----:B------:R-:W-:-:S04]  /*28f0*/  FFMA R10, R10, R12, 1.1641532182693481445e-10 ;  /* 0x2f0000000a0a7423 */ /* 0x000fc8000000000c */
[----:B------:R-:W-:-:S04]  /*2900*/  FMUL R10, R10, R10 ;  /* 0x0000000a0a0a7220 */ /* 0x000fc80000400000 */
[----:B------:R-:W-:Y:S01]  /*2910*/  FFMA R10, R7, R7, R10 ;  /* 0x00000007070a7223 */ /* 0x000fe2000000000a */
[----:B------:R-:W-:Y:S02]  /*2920*/  IMAD.MOV.U32 R7, RZ, RZ, R5 ;  /* 0x000000ffff077224 */ /* 0x000fe400078e0005 */
[----:B------:R-:W-:Y:S02]  /*2930*/  IMAD.MOV.U32 R5, RZ, RZ, R3 ;  /* 0x000000ffff057224 */ /* 0x000fe400078e0003 */
[----:B------:R-:W-:Y:S01]  /*2940*/  FSETP.GTU.AND P1, PT, R10, 1, PT ;  /* 0x3f8000000a00780b */ /* 0x000fe20003f2c000 */
[----:B------:R-:W-:-:S03]  /*2950*/  IMAD.MOV.U32 R3, RZ, RZ, R13 ;  /* 0x000000ffff037224 */ /* 0x000fc600078e000d */
[----:B------:R-:W-:-:S04]  /*2960*/  SEL R17, RZ, 0x1, P1 ;  /* 0x00000001ff117807 */ /* 0x000fc80000800000 */
[----:B------:R-:W-:Y:S01]  /*2970*/  IADD3 R0, P1, PT, R0, R17, RZ ;  /* 0x0000001100007210 */ /* 0x000fe20007f3e0ff */
[----:B------:R-:W-:-:S04]  /*2980*/  IMAD.MOV.U32 R17, RZ, RZ, R4 ;  /* 0x000000ffff117224 */ /* 0x000fc800078e0004 */
[----:B------:R-:W-:Y:S01]  /*2990*/  IMAD.X R11, RZ, RZ, R11, P1 ;  /* 0x000000ffff0b7224 */ /* 0x000fe200008e060b */
[----:B------:R-:W-:Y:S07]  /*29a0*/  @!P0 BRA `(.L_x_13) ;  /* 0xfffffffc00708947 */ /* 0x000fee000383ffff */
.L_x_12:
[----:B------:R-:W-:Y:S05]  /*29b0*/  BSYNC.RECONVERGENT B0 ;  /* 0x0000000000007941 */ /* 0x000fea0003800200 */
.L_x_11:
[----:B------:R-:W-:-:S05]  /*29c0*/  IMAD.MOV.U32 R10, RZ, RZ, R0 ;  /* 0x000000ffff0a7224 */ /* 0x000fca00078e0000 */
[----:B0-----:R-:W-:Y:S01]  /*29d0*/  REDG.E.ADD.64.STRONG.GPU desc[UR6][R8.64], R10 ;  /* 0x0000000a0800798e */ /* 0x001fe2000c12e506 */
[----:B------:R-:W-:Y:S05]  /*29e0*/  EXIT ;  /* 0x000000000000794d */ /* 0x000fea0003800000 */
.L_x_14:
[----:B------:R-:W-:-:S00]  /*29f0*/  BRA `(.L_x_14) ;  /* 0xfffffffc00fc7947 */ /* 0x000fc0000383ffff */
[----:B------:R-:W-:-:S00]  /*2a00*/  NOP ;  /* 0x0000000000007918 */ /* 0x000fc00000000000 */
[----:B------:R-:W-:-:S00]  /*2a10*/  NOP ;  /* 0x0000000000007918 */ /* 0x000fc00000000000 */
[----:B------:R-:W-:-:S00]  /*2a20*/  NOP ;  /* 0x0000000000007918 */ /* 0x000fc00000000000 */
[----:B------:R-:W-:-:S00]  /*2a30*/  NOP ;  /* 0x0000000000007918 */ /* 0x000fc00000000000 */
[----:B------:R-:W-:-:S00]  /*2a40*/  NOP ;  /* 0x0000000000007918 */ /* 0x000fc00000000000 */
[----:B------:R-:W-:-:S00]  /*2a50*/  NOP ;  /* 0x0000000000007918 */ /* 0x000fc00000000000 */
[----:B------:R-:W-:-:S00]  /*2a60*/  NOP ;  /* 0x0000000000007918 */ /* 0x000fc00000000000 */
[----:B------:R-:W-:-:S00]  /*2a70*/  NOP ;  /* 0x0000000000007918 */ /* 0x000fc00000000000 */
.L_x_15:


//--------------------- .nv.global.init           --------------------------
	.section	.nv.global.init,"aw",@progbits
	.align	4
.nv.global.init:
	.type		mrg32k3aM1SubSeq,@object
	.size		mrg32k3aM1SubSeq,(mrg32k3aM2SubSeq - mrg32k3aM1SubSeq)
mrg32k3aM1SubSeq:
        /*0000*/ 	.byte	0x0b, 0xcc, 0xee, 0x04, 0x73, 0x29, 0x8b, 0x6f, 0xf6, 0x53, 0x03, 0xf6, 0x23, 0xf6, 0xea, 0xda
        /* <DEDUP_REMOVED lines=125> */
	.type		mrg32k3aM2SubSeq,@object
	.size		mrg32k3aM2SubSeq,(mrg32k3aM1 - mrg32k3aM2SubSeq)
mrg32k3aM2SubSeq:
        /* <DEDUP_REMOVED lines=126> */
	.type		mrg32k3aM1,@object
	.size		mrg32k3aM1,(mrg32k3aM1Seq - mrg32k3aM1)
mrg32k3aM1:
        /* <DEDUP_REMOVED lines=144> */
	.type		mrg32k3aM1Seq,@object
	.size		mrg32k3aM1Seq,(mrg32k3aM2 - mrg32k3aM1Seq)
mrg32k3aM1Seq:
        /* <DEDUP_REMOVED lines=144> */
	.type		mrg32k3aM2,@object
	.size		mrg32k3aM2,(mrg32k3aM2Seq - mrg32k3aM2)
mrg32k3aM2:
        /* <DEDUP_REMOVED lines=144> */
	.type		mrg32k3aM2Seq,@object
	.size		mrg32k3aM2Seq,(precalc_xorwow_matrix - mrg32k3aM2Seq)
mrg32k3aM2Seq:
        /* <DEDUP_REMOVED lines=144> */
	.type		precalc_xorwow_matrix,@object
	.size		precalc_xorwow_matrix,(precalc_xorwow_offset_matrix - precalc_xorwow_matrix)
precalc_xorwow_matrix:
        /* <DEDUP_REMOVED lines=6400> */
	.type		precalc_xorwow_offset_matrix,@object
	.size		precalc_xorwow_offset_matrix,(.L_1 - precalc_xorwow_offset_matrix)
precalc_xorwow_offset_matrix:
        /* <DEDUP_REMOVED lines=6400> */
.L_1:


//--------------------- .nv.shared.reserved.0     --------------------------
	.section	.nv.shared.reserved.0,"aw",@nobits
	.weak		__nv_reservedSMEM_offset_0_alias
	.size		__nv_reservedSMEM_offset_0_alias, 0, 64
	.other		__nv_reservedSMEM_offset_0_alias,@"STO_CUDA_RESERVED_SHARED STV_DEFAULT"
__nv_reservedSMEM_offset_0_alias:
	.zero		0
	.zero		64


//--------------------- .nv.constant0._Z20monte_carlo_estimatePyy --------------------------
	.section	.nv.constant0._Z20monte_carlo_estimatePyy,"a",@progbits
	.sectionflags	@""
	.align	4
.nv.constant0._Z20monte_carlo_estimatePyy:
	.zero		912


//--------------------- SYMBOLS --------------------------

	.type		.nv.reservedSmem.offset0,@object
	.size		.nv.reservedSmem.offset0,0x4
